	.target	sm_86

	.elftype	@"ET_EXEC"


//--------------------- .note.nv.tkinfo           --------------------------
	.section	.note.nv.tkinfo,"",@"SHT_NOTE"
	.sectionflags	@"SHF_NOTE_NV_TKINFO"
	.tkinfo
        /*0018*/ 	.word	0x00000002
        /*0030*/ 	.string	""
        /*0030*/ 	.string	"ptxas"
        /*0030*/ 	.string	"Cuda compilation tools, release 13.1, V13.1.80"
        /*0030*/ 	.string	"Build cuda_13.1.r13.1/compiler.36836380_0"
        /*0030*/ 	.string	"-v  -arch sm_86 "



//--------------------- .note.nv.cuinfo           --------------------------
	.section	.note.nv.cuinfo,"",@"SHT_NOTE"
	.sectionflags	@"SHF_NOTE_NV_CUINFO"
        /*0018*/ 	.short	0x0002
        /*001a*/ 	.short	0x0050
        /*001c*/ 	.short	0x0083
	.zero		2


//--------------------- .nv.info                  --------------------------
	.section	.nv.info,"",@"SHT_CUDA_INFO"
	.align	4


	//----- nvinfo : EIATTR_REGCOUNT
	.align		4
        /*0000*/ 	.byte	0x04, 0x2f
        /*0002*/ 	.short	(.L_1 - .L_0)
	.align		4
.L_0:
        /*0004*/ 	.word	index@(gemm_mma_kernel)
        /*0008*/ 	.word	0x00000049


	//----- nvinfo : EIATTR_FRAME_SIZE
	.align		4
.L_1:
        /*000c*/ 	.byte	0x04, 0x11
        /*000e*/ 	.short	(.L_3 - .L_2)
	.align		4
.L_2:
        /*0010*/ 	.word	index@(gemm_mma_kernel)
        /*0014*/ 	.word	0x00000000


	//----- nvinfo : EIATTR_MIN_STACK_SIZE
	.align		4
.L_3:
        /*0018*/ 	.byte	0x04, 0x12
        /*001a*/ 	.short	(.L_5 - .L_4)
	.align		4
.L_4:
        /*001c*/ 	.word	index@(gemm_mma_kernel)
        /*0020*/ 	.word	0x00000000
.L_5:


//--------------------- .nv.info.gemm_mma_kernel  --------------------------
	.section	.nv.info.gemm_mma_kernel,"",@"SHT_CUDA_INFO"
	.sectionflags	@""
	.align	4


	//----- nvinfo : EIATTR_CUDA_API_VERSION
	.align		4
        /*0000*/ 	.byte	0x04, 0x37
        /*0002*/ 	.short	(.L_7 - .L_6)
.L_6:
        /*0004*/ 	.word	0x00000083


	//----- nvinfo : EIATTR_SW2861232_WAR
	.align		4
.L_7:
        /*0008*/ 	.byte	0x01, 0x35
	.zero		2


	//----- nvinfo : EIATTR_PARAM_CBANK
	.align		4
        /*000c*/ 	.byte	0x04, 0x0a
        /*000e*/ 	.short	(.L_9 - .L_8)
	.align		4
.L_8:
        /*0010*/ 	.word	index@(.nv.constant0.gemm_mma_kernel)
        /*0014*/ 	.short	0x0160
        /*0016*/ 	.short	0x0024


	//----- nvinfo : EIATTR_CBANK_PARAM_SIZE
	.align		4
.L_9:
        /*0018*/ 	.byte	0x03, 0x19
        /*001a*/ 	.short	0x0024


	//----- nvinfo : EIATTR_KPARAM_INFO
	.align		4
        /*001c*/ 	.byte	0x04, 0x17
        /*001e*/ 	.short	(.L_11 - .L_10)
.L_10:
        /*0020*/ 	.word	0x00000000
        /*0024*/ 	.short	0x0005
        /*0026*/ 	.short	0x0020
        /*0028*/ 	.byte	0x00, 0xf0, 0x11, 0x00


	//----- nvinfo : EIATTR_KPARAM_INFO
	.align		4
.L_11:
        /*002c*/ 	.byte	0x04, 0x17
        /*002e*/ 	.short	(.L_13 - .L_12)
.L_12:
        /*0030*/ 	.word	0x00000000
        /*0034*/ 	.short	0x0004
        /*0036*/ 	.short	0x001c
        /*0038*/ 	.byte	0x00, 0xf0, 0x11, 0x00


	//----- nvinfo : EIATTR_KPARAM_INFO
	.align		4
.L_13:
        /*003c*/ 	.byte	0x04, 0x17
        /*003e*/ 	.short	(.L_15 - .L_14)
.L_14:
        /*0040*/ 	.word	0x00000000
        /*0044*/ 	.short	0x0003
        /*0046*/ 	.short	0x0018
        /*0048*/ 	.byte	0x00, 0xf0, 0x11, 0x00


	//----- nvinfo : EIATTR_KPARAM_INFO
	.align		4
.L_15:
        /*004c*/ 	.byte	0x04, 0x17
        /*004e*/ 	.short	(.L_17 - .L_16)
.L_16:
        /*0050*/ 	.word	0x00000000
        /*0054*/ 	.short	0x0002
        /*0056*/ 	.short	0x0010
        /*0058*/ 	.byte	0x00, 0xf0, 0x21, 0x00


	//----- nvinfo : EIATTR_KPARAM_INFO
	.align		4
.L_17:
        /*005c*/ 	.byte	0x04, 0x17
        /*005e*/ 	.short	(.L_19 - .L_18)
.L_18:
        /*0060*/ 	.word	0x00000000
        /*0064*/ 	.short	0x0001
        /*0066*/ 	.short	0x0008
        /*0068*/ 	.byte	0x00, 0xf0, 0x21, 0x00


	//----- nvinfo : EIATTR_KPARAM_INFO
	.align		4
.L_19:
        /*006c*/ 	.byte	0x04, 0x17
        /*006e*/ 	.short	(.L_21 - .L_20)
.L_20:
        /*0070*/ 	.word	0x00000000
        /*0074*/ 	.short	0x0000
        /*0076*/ 	.short	0x0000
        /*0078*/ 	.byte	0x00, 0xf0, 0x21, 0x00


	//----- nvinfo : EIATTR_WMMA_USED
	.align		4
.L_21:
        /*007c*/ 	.byte	0x01, 0x2b
	.zero		2


	//----- nvinfo : EIATTR_MAXREG_COUNT
	.align		4
        /*0080*/ 	.byte	0x03, 0x1b
        /*0082*/ 	.short	0x00ff


	//----- nvinfo : EIATTR_NUM_BARRIERS
	.align		4
        /*0084*/ 	.byte	0x02, 0x4c
        /*0086*/ 	.byte	0x01
	.zero		1


	//----- nvinfo : EIATTR_MERCURY_ISA_VERSION
	.align		4
        /*0088*/ 	.byte	0x03, 0x5f
        /*008a*/ 	.short	0x0000


	//----- nvinfo : EIATTR_EXIT_INSTR_OFFSETS
	.align		4
        /*008c*/ 	.byte	0x04, 0x1c
        /*008e*/ 	.short	(.L_23 - .L_22)


	//   ....[0]....
.L_22:
        /*0090*/ 	.word	0x00003540


	//   ....[1]....
        /*0094*/ 	.word	0x000039c0


	//   ....[2]....
        /*0098*/ 	.word	0x00003b00


	//----- nvinfo : EIATTR_MAX_THREADS
	.align		4
.L_23:
        /*009c*/ 	.byte	0x04, 0x05
        /*009e*/ 	.short	(.L_25 - .L_24)
.L_24:
        /*00a0*/ 	.word	0x00000080
        /*00a4*/ 	.word	0x00000001
        /*00a8*/ 	.word	0x00000001


	//----- nvinfo : EIATTR_CRS_STACK_SIZE
	.align		4
.L_25:
        /*00ac*/ 	.byte	0x04, 0x1e
        /*00ae*/ 	.short	(.L_27 - .L_26)
.L_26:
        /*00b0*/ 	.word	0x00000000
.L_27:


//--------------------- .nv.callgraph             --------------------------
	.section	.nv.callgraph,"",@"SHT_CUDA_CALLGRAPH"
	.align	4
	.sectionentsize	8
	.align		4
        /*0000*/ 	.word	0x00000000
	.align		4
        /*0004*/ 	.word	0xffffffff
	.align		4
        /*0008*/ 	.word	0x00000000
	.align		4
        /*000c*/ 	.word	0xfffffffe
	.align		4
        /*0010*/ 	.word	0x00000000
	.align		4
        /*0014*/ 	.word	0xfffffffd
	.align		4
        /*0018*/ 	.word	0x00000000
	.align		4
        /*001c*/ 	.word	0xfffffffc


//--------------------- .nv.rel.action            --------------------------
	.section	.nv.rel.action,"",@"SHT_CUDA_RELOCINFO"
	.align	8
	.sectionentsize	8
        /*0000*/ 	.byte	0x73, 0x00, 0x00, 0x00, 0x00, 0x00, 0x00, 0x00, 0x00, 0x00, 0x00, 0x11, 0x25, 0x00, 0x05, 0x36


//--------------------- .nv.constant0.gemm_mma_kernel --------------------------
	.section	.nv.constant0.gemm_mma_kernel,"a",@progbits
	.sectionflags	@""
	.align	4
.nv.constant0.gemm_mma_kernel:
	.zero		388


//--------------------- .text.gemm_mma_kernel     --------------------------
	.section	.text.gemm_mma_kernel,"ax",@progbits
	.sectioninfo	@"SHI_REGISTERS=73"
	.align	128
        .global         gemm_mma_kernel
        .type           gemm_mma_kernel,@function
        .size           gemm_mma_kernel,(.L_x_52 - gemm_mma_kernel)
        .other          gemm_mma_kernel,@"STO_CUDA_ENTRY STV_DEFAULT"
gemm_mma_kernel:
.text.gemm_mma_kernel:
[----:B------:R-:W-:Y:S02]  /*0000*/  IMAD.MOV.U32 R1, RZ, RZ, c[0x0][0x28] ;  /* 0x00000a00ff017624 */ /* 0x000fe400078e00ff */
[----:B------:R-:W1:Y:S01]  /*0010*/  S2R R0, SR_TID.X ;  /* 0x0000000000007919 */ /* 0x000e620000002100 */
[----:B------:R-:W-:Y:S01]  /*0020*/  ULDC.64 UR4, c[0x0][0x118] ;  /* 0x0000460000047ab9 */ /* 0x000fe20000000a00 */
[----:B------:R-:W-:Y:S01]  /*0030*/  BSSY B0, `(.L_x_0) ;  /* 0x0000124000007945 */ /* 0x000fe20003800000 */
[----:B------:R-:W-:Y:S01]  /*0040*/  IMAD.MOV.U32 R7, RZ, RZ, RZ ;  /* 0x000000ffff077224 */ /* 0x000fe200078e00ff */
[----:B------:R-:W2:Y:S01]  /*0050*/  S2R R68, SR_CTAID.X ;  /* 0x0000000000447919 */ /* 0x000ea20000002500 */
[----:B------:R-:W-:Y:S02]  /*0060*/  IMAD.MOV.U32 R53, RZ, RZ, RZ ;  /* 0x000000ffff357224 */ /* 0x000fe400078e00ff */
[----:B------:R-:W-:Y:S01]  /*0070*/  IMAD.MOV.U32 R47, RZ, RZ, RZ ;  /* 0x000000ffff2f7224 */ /* 0x000fe200078e00ff */
[----:B------:R-:W3:Y:S01]  /*0080*/  S2R R66, SR_CTAID.Y ;  /* 0x0000000000427919 */ /* 0x000ee20000002600 */
[----:B------:R-:W-:Y:S01]  /*0090*/  IMAD.MOV.U32 R51, RZ, RZ, RZ ;  /* 0x000000ffff337224 */ /* 0x000fe200078e00ff */
[----:B-1----:R-:W-:-:S02]  /*00a0*/  ISETP.GT.AND P0, PT, R0, 0x1f, PT ;  /* 0x0000001f0000780c */ /* 0x002fc40003f04270 */
[----:B------:R-:W-:Y:S01]  /*00b0*/  SHF.R.S32.HI R3, RZ, 0x1f, R0 ;  /* 0x0000001fff037819 */ /* 0x000fe20000011400 */
[----:B--2---:R-:W-:-:S03]  /*00c0*/  IMAD.SHL.U32 R68, R68, 0x40, RZ ;  /* 0x0000004044447824 */ /* 0x004fc600078e00ff */
[----:B------:R-:W-:Y:S01]  /*00d0*/  LEA.HI R65, R3, R0, RZ, 0x5 ;  /* 0x0000000003417211 */ /* 0x000fe200078f28ff */
[----:B---3--:R-:W-:-:S03]  /*00e0*/  IMAD.SHL.U32 R66, R66, 0x40, RZ ;  /* 0x0000004042427824 */ /* 0x008fc600078e00ff */
[----:B------:R-:W-:-:S03]  /*00f0*/  LEA.HI.SX32 R65, R65, 0xffffffff, 0x1b ;  /* 0xffffffff41417811 */ /* 0x000fc600078fdaff */
[----:B------:R-:W-:Y:S05]  /*0100*/  @P0 BRA `(.L_x_1) ;  /* 0x0000116000000947 */ /* 0x000fea0003800000 */
[----:B------:R-:W-:-:S05]  /*0110*/  IMAD.MOV.U32 R2, RZ, RZ, c[0x0][0x180] ;  /* 0x00006000ff027624 */ /* 0x000fca00078e00ff */
[----:B------:R-:W-:-:S13]  /*0120*/  ISETP.GE.AND P0, PT, R2, 0x1, PT ;  /* 0x000000010200780c */ /* 0x000fda0003f06270 */
[----:B------:R-:W-:Y:S05]  /*0130*/  @!P0 BRA `(.L_x_2) ;  /* 0x0000112000008947 */ /* 0x000fea0003800000 */
[----:B------:R-:W-:Y:S01]  /*0140*/  IADD3 R12, -R0, 0x1ff, RZ ;  /* 0x000001ff000c7810 */ /* 0x000fe20007ffe1ff */
[----:B------:R-:W-:Y:S03]  /*0150*/  BSSY B1, `(.L_x_3) ;  /* 0x0000025000017945 */ /* 0x000fe60003800000 */
[----:B------:R-:W-:-:S04]  /*0160*/  LEA.HI R2, R12, 0x1, RZ, 0x1b ;  /* 0x000000010c027811 */ /* 0x000fc800078fd8ff */
[----:B------:R-:W-:Y:S01]  /*0170*/  LOP3.LUT P0, R4, R2, 0x3, RZ, 0xc0, !PT ;  /* 0x0000000302047812 */ /* 0x000fe2000780c0ff */
[----:B------:R-:W-:-:S12]  /*0180*/  IMAD.MOV.U32 R2, RZ, RZ, R0 ;  /* 0x000000ffff027224 */ /* 0x000fd800078e0000 */
[----:B------:R-:W-:Y:S05]  /*0190*/  @!P0 BRA `(.L_x_4) ;  /* 0x0000020000008947 */ /* 0x000fea0003800000 */
[----:B------:R-:W-:Y:S02]  /*01a0*/  IMAD.MOV.U32 R6, RZ, RZ, R4 ;  /* 0x000000ffff067224 */ /* 0x000fe400078e0004 */
[----:B------:R-:W-:-:S04]  /*01b0*/  IMAD.MOV.U32 R2, RZ, RZ, R0 ;  /* 0x000000ffff027224 */ /* 0x000fc800078e0000 */
.L_x_7:
[----:B-1----:R-:W-:Y:S01]  /*01c0*/  IMAD.SHL.U32 R4, R2, 0x8, RZ ;  /* 0x0000000802047824 */ /* 0x002fe200078e00ff */
[----:B------:R-:W-:Y:S01]  /*01d0*/  SHF.R.S32.HI R9, RZ, 0x1f, R2 ;  /* 0x0000001fff097819 */ /* 0x000fe20000011402 */
[----:B------:R-:W-:Y:S01]  /*01e0*/  BSSY B2, `(.L_x_5) ;  /* 0x0000019000027945 */ /* 0x000fe20003800000 */
[----:B------:R-:W-:Y:S02]  /*01f0*/  IADD3 R6, R6, -0x1, RZ ;  /* 0xffffffff06067810 */ /* 0x000fe40007ffe0ff */
[----:B------:R-:W-:Y:S02]  /*0200*/  SHF.R.S32.HI R5, RZ, 0x1f, R4 ;  /* 0x0000001fff057819 */ /* 0x000fe40000011404 */
[----:B------:R-:W-:Y:S02]  /*0210*/  LEA.HI R9, R9, R2, RZ, 0x3 ;  /* 0x0000000209097211 */ /* 0x000fe400078f18ff */
[----:B------:R-:W-:-:S02]  /*0220*/  LEA.HI R5, R5, R4, RZ, 0x6 ;  /* 0x0000000405057211 */ /* 0x000fc400078f30ff */
[----:B------:R-:W-:Y:S02]  /*0230*/  SHF.R.S32.HI R8, RZ, 0x3, R9 ;  /* 0x00000003ff087819 */ /* 0x000fe40000011409 */
[----:B------:R-:W-:Y:S02]  /*0240*/  LOP3.LUT R5, R5, 0xffffffc0, RZ, 0xc0, !PT ;  /* 0xffffffc005057812 */ /* 0x000fe400078ec0ff */
[----:B------:R-:W-:-:S03]  /*0250*/  ISETP.NE.AND P1, PT, R6, RZ, PT ;  /* 0x000000ff0600720c */ /* 0x000fc60003f25270 */
[----:B------:R-:W-:Y:S02]  /*0260*/  IMAD.IADD R11, R4, 0x1, -R5 ;  /* 0x00000001040b7824 */ /* 0x000fe400078e0a05 */
[----:B------:R-:W-:-:S03]  /*0270*/  IMAD.IADD R4, R66, 0x1, R8 ;  /* 0x0000000142047824 */ /* 0x000fc600078e0208 */
[----:B------:R-:W-:-:S04]  /*0280*/  ISETP.GE.AND P0, PT, R11, c[0x0][0x180], PT ;  /* 0x000060000b007a0c */ /* 0x000fc80003f06270 */
[----:B------:R-:W-:-:S13]  /*0290*/  ISETP.GE.OR P0, PT, R4, c[0x0][0x178], P0 ;  /* 0x00005e0004007a0c */ /* 0x000fda0000706670 */
[----:B------:R-:W-:Y:S05]  /*02a0*/  @P0 BRA `(.L_x_6) ;  /* 0x000000c000000947 */ /* 0x000fea0003800000 */
[----:B------:R-:W-:Y:S01]  /*02b0*/  IMAD R4, R4, c[0x0][0x180], RZ ;  /* 0x0000600004047a24 */ /* 0x000fe200078e02ff */
[--C-:B------:R-:W-:Y:S01]  /*02c0*/  SHF.R.S32.HI R5, RZ, 0x1f, R11.reuse ;  /* 0x0000001fff057819 */ /* 0x100fe2000001140b */
[----:B------:R-:W-:-:S03]  /*02d0*/  IMAD R8, R8, 0x48, R11 ;  /* 0x0000004808087824 */ /* 0x000fc600078e020b */
[----:B------:R-:W-:-:S04]  /*02e0*/  IADD3 R9, P0, R11, R4, RZ ;  /* 0x000000040b097210 */ /* 0x000fc80007f1e0ff */
[----:B------:R-:W-:Y:S02]  /*02f0*/  LEA.HI.X.SX32 R10, R4, R5, 0x1, P0 ;  /* 0x00000005040a7211 */ /* 0x000fe400000f0eff */
[----:B------:R-:W-:-:S04]  /*0300*/  LEA R4, P0, R9, c[0x0][0x160], 0x1 ;  /* 0x0000580009047a11 */ /* 0x000fc800078008ff */
[----:B------:R-:W-:Y:S01]  /*0310*/  LEA.HI.X R5, R9, c[0x0][0x164], R10, 0x1, P0 ;  /* 0x0000590009057a11 */ /* 0x000fe200000f0c0a */
[----:B------:R-:W-:-:S05]  /*0320*/  IMAD.SHL.U32 R9, R8, 0x2, RZ ;  /* 0x0000000208097824 */ /* 0x000fca00078e00ff */
[----:B------:R-:W-:Y:S01]  /*0330*/  @!PT LDS RZ, [RZ] ;  /* 0x00000000fffff984 */ /* 0x000fe20000000800 */
[----:B------:R-:W-:Y:S01]  /*0340*/  @!PT LDS RZ, [RZ] ;  /* 0x00000000fffff984 */ /* 0x000fe20000000800 */
[----:B------:R-:W-:Y:S01]  /*0350*/  @!PT LDS RZ, [RZ] ;  /* 0x00000000fffff984 */ /* 0x000fe20000000800 */
[----:B------:R1:W-:Y:S03]  /*0360*/  LDGSTS.E.128 [R9+0x80], [R4.64] ;  /* 0x0008000004097fae */ /* 0x0003e6000b921c44 */
.L_x_6:
[----:B------:R-:W-:Y:S05]  /*0370*/  BSYNC B2 ;  /* 0x0000000000027941 */ /* 0x000fea0003800000 */
.L_x_5:
[----:B------:R-:W-:Y:S01]  /*0380*/  IADD3 R2, R2, 0x20, RZ ;  /* 0x0000002002027810 */ /* 0x000fe20007ffe0ff */
[----:B------:R-:W-:Y:S05]  /*0390*/  @P1 BRA `(.L_x_7) ;  /* 0xfffffe2000001947 */ /* 0x000fea000383ffff */
.L_x_4:
[----:B------:R-:W-:Y:S05]  /*03a0*/  BSYNC B1 ;  /* 0x0000000000017941 */ /* 0x000fea0003800000 */
.L_x_3:
[----:B------:R-:W-:Y:S01]  /*03b0*/  ISETP.GE.U32.AND P0, PT, R12, 0x60, PT ;  /* 0x000000600c00780c */ /* 0x000fe20003f06070 */
[----:B------:R-:W-:-:S12]  /*03c0*/  BSSY B1, `(.L_x_8) ;  /* 0x000005f000017945 */ /* 0x000fd80003800000 */
[----:B------:R-:W-:Y:S05]  /*03d0*/  @!P0 BRA `(.L_x_9) ;  /* 0x000005d000008947 */ /* 0x000fea0003800000 */
.L_x_12:
[C---:B------:R-:W-:Y:S01]  /*03e0*/  IADD3 R6, R2.reuse, 0x20, RZ ;  /* 0x0000002002067810 */ /* 0x040fe20007ffe0ff */
[C---:B-1----:R-:W-:Y:S01]  /*03f0*/  IMAD.SHL.U32 R4, R2.reuse, 0x8, RZ ;  /* 0x0000000802047824 */ /* 0x042fe200078e00ff */
[----:B------:R-:W-:Y:S01]  /*0400*/  IADD3 R10, R2, 0x40, RZ ;  /* 0x00000040020a7810 */ /* 0x000fe20007ffe0ff */
[----:B------:R-:W-:Y:S01]  /*0410*/  BSSY B2, `(.L_x_10) ;  /* 0x0000057000027945 */ /* 0x000fe20003800000 */
[----:B------:R-:W-:Y:S02]  /*0420*/  SHF.R.S32.HI R9, RZ, 0x1f, R6 ;  /* 0x0000001fff097819 */ /* 0x000fe40000011406 */
[----:B------:R-:W-:Y:S01]  /*0430*/  SHF.R.S32.HI R11, RZ, 0x1f, R10 ;  /* 0x0000001fff0b7819 */ /* 0x000fe2000001140a */
[----:B------:R-:W-:Y:S01]  /*0440*/  IMAD.SHL.U32 R12, R10, 0x8, RZ ;  /* 0x000000080a0c7824 */ /* 0x000fe200078e00ff */
[----:B------:R-:W-:Y:S01]  /*0450*/  LEA.HI R8, R9, R6, RZ, 0x3 ;  /* 0x0000000609087211 */ /* 0x000fe200078f18ff */
[----:B------:R-:W-:Y:S01]  /*0460*/  IMAD.SHL.U32 R6, R6, 0x8, RZ ;  /* 0x0000000806067824 */ /* 0x000fe200078e00ff */
[----:B------:R-:W-:-:S02]  /*0470*/  SHF.R.S32.HI R5, RZ, 0x1f, R4 ;  /* 0x0000001fff057819 */ /* 0x000fc40000011404 */
[----:B------:R-:W-:Y:S02]  /*0480*/  SHF.R.S32.HI R13, RZ, 0x1f, R12 ;  /* 0x0000001fff0d7819 */ /* 0x000fe4000001140c */
[----:B------:R-:W-:Y:S02]  /*0490*/  LEA.HI R10, R11, R10, RZ, 0x3 ;  /* 0x0000000a0b0a7211 */ /* 0x000fe400078f18ff */
[----:B------:R-:W-:Y:S02]  /*04a0*/  LEA.HI R5, R5, R4, RZ, 0x6 ;  /* 0x0000000405057211 */ /* 0x000fe400078f30ff */
[----:B------:R-:W-:Y:S02]  /*04b0*/  SHF.R.S32.HI R11, RZ, 0x1f, R6 ;  /* 0x0000001fff0b7819 */ /* 0x000fe40000011406 */
[----:B------:R-:W-:Y:S02]  /*04c0*/  SHF.R.S32.HI R9, RZ, 0x1f, R2 ;  /* 0x0000001fff097819 */ /* 0x000fe40000011402 */
[----:B------:R-:W-:-:S02]  /*04d0*/  LEA.HI R13, R13, R12, RZ, 0x6 ;  /* 0x0000000c0d0d7211 */ /* 0x000fc400078f30ff */
[----:B------:R-:W-:Y:S02]  /*04e0*/  LOP3.LUT R5, R5, 0xffffffc0, RZ, 0xc0, !PT ;  /* 0xffffffc005057812 */ /* 0x000fe400078ec0ff */
[----:B------:R-:W-:Y:S02]  /*04f0*/  LEA.HI R11, R11, R6, RZ, 0x6 ;  /* 0x000000060b0b7211 */ /* 0x000fe400078f30ff */
[----:B------:R-:W-:Y:S01]  /*0500*/  LEA.HI R9, R9, R2, RZ, 0x3 ;  /* 0x0000000209097211 */ /* 0x000fe200078f18ff */
[----:B------:R-:W-:Y:S01]  /*0510*/  IMAD.IADD R15, R4, 0x1, -R5 ;  /* 0x00000001040f7824 */ /* 0x000fe200078e0a05 */
[----:B------:R-:W-:Y:S02]  /*0520*/  LOP3.LUT R13, R13, 0xffffffc0, RZ, 0xc0, !PT ;  /* 0xffffffc00d0d7812 */ /* 0x000fe400078ec0ff */
[----:B------:R-:W-:Y:S02]  /*0530*/  LOP3.LUT R11, R11, 0xffffffc0, RZ, 0xc0, !PT ;  /* 0xffffffc00b0b7812 */ /* 0x000fe400078ec0ff */
[----:B------:R-:W-:Y:S01]  /*0540*/  IADD3 R5, R2, 0x60, RZ ;  /* 0x0000006002057810 */ /* 0x000fe20007ffe0ff */
[----:B------:R-:W-:Y:S01]  /*0550*/  IMAD.IADD R19, R12, 0x1, -R13 ;  /* 0x000000010c137824 */ /* 0x000fe200078e0a0d */
[----:B------:R-:W-:Y:S01]  /*0560*/  SHF.R.S32.HI R16, RZ, 0x3, R9 ;  /* 0x00000003ff107819 */ /* 0x000fe20000011409 */
[----:B------:R-:W-:Y:S01]  /*0570*/  IMAD.IADD R18, R6, 0x1, -R11 ;  /* 0x0000000106127824 */ /* 0x000fe200078e0a0b */
[----:B------:R-:W-:Y:S01]  /*0580*/  SHF.R.S32.HI R17, RZ, 0x3, R10 ;  /* 0x00000003ff117819 */ /* 0x000fe2000001140a */
[----:B------:R-:W-:Y:S01]  /*0590*/  IMAD.SHL.U32 R9, R5, 0x8, RZ ;  /* 0x0000000805097824 */ /* 0x000fe200078e00ff */
[----:B------:R-:W-:Y:S01]  /*05a0*/  SHF.R.S32.HI R13, RZ, 0x3, R8 ;  /* 0x00000003ff0d7819 */ /* 0x000fe20000011408 */
[C---:B------:R-:W-:Y:S01]  /*05b0*/  IMAD.IADD R11, R66.reuse, 0x1, R16 ;  /* 0x00000001420b7824 */ /* 0x040fe200078e0210 */
[----:B------:R-:W-:Y:S01]  /*05c0*/  ISETP.GE.AND P1, PT, R15, c[0x0][0x180], PT ;  /* 0x000060000f007a0c */ /* 0x000fe20003f26270 */
[C---:B------:R-:W-:Y:S01]  /*05d0*/  IMAD.IADD R20, R66.reuse, 0x1, R17 ;  /* 0x0000000142147824 */ /* 0x040fe200078e0211 */
[----:B------:R-:W-:Y:S01]  /*05e0*/  ISETP.GE.AND P2, PT, R19, c[0x0][0x180], PT ;  /* 0x0000600013007a0c */ /* 0x000fe20003f46270 */
[----:B------:R-:W-:Y:S01]  /*05f0*/  IMAD.IADD R10, R66, 0x1, R13 ;  /* 0x00000001420a7824 */ /* 0x000fe200078e020d */
[----:B------:R-:W-:-:S02]  /*0600*/  ISETP.GE.AND P0, PT, R18, c[0x0][0x180], PT ;  /* 0x0000600012007a0c */ /* 0x000fc40003f06270 */
[----:B------:R-:W-:Y:S02]  /*0610*/  SHF.R.S32.HI R4, RZ, 0x1f, R9 ;  /* 0x0000001fff047819 */ /* 0x000fe40000011409 */
[----:B------:R-:W-:Y:S02]  /*0620*/  ISETP.GE.OR P1, PT, R11, c[0x0][0x178], P1 ;  /* 0x00005e000b007a0c */ /* 0x000fe40000f26670 */
[----:B------:R-:W-:Y:S02]  /*0630*/  ISETP.GE.OR P2, PT, R20, c[0x0][0x178], P2 ;  /* 0x00005e0014007a0c */ /* 0x000fe40001746670 */
[----:B------:R-:W-:Y:S02]  /*0640*/  ISETP.GE.OR P0, PT, R10, c[0x0][0x178], P0 ;  /* 0x00005e000a007a0c */ /* 0x000fe40000706670 */
[----:B------:R-:W-:Y:S02]  /*0650*/  LEA.HI R4, R4, R9, RZ, 0x6 ;  /* 0x0000000904047211 */ /* 0x000fe400078f30ff */
[----:B------:R-:W-:-:S02]  /*0660*/  SHF.R.S32.HI R6, RZ, 0x1f, R5 ;  /* 0x0000001fff067819 */ /* 0x000fc40000011405 */
[----:B------:R-:W-:Y:S02]  /*0670*/  LOP3.LUT R8, R4, 0xffffffc0, RZ, 0xc0, !PT ;  /* 0xffffffc004087812 */ /* 0x000fe400078ec0ff */
[----:B------:R-:W-:Y:S01]  /*0680*/  LEA.HI R14, R6, R5, RZ, 0x3 ;  /* 0x00000005060e7211 */ /* 0x000fe200078f18ff */
[----:B------:R-:W-:Y:S02]  /*0690*/  @!P1 IMAD R4, R11, c[0x0][0x180], RZ ;  /* 0x000060000b049a24 */ /* 0x000fe400078e02ff */
[----:B------:R-:W-:Y:S01]  /*06a0*/  IMAD.IADD R21, R9, 0x1, -R8 ;  /* 0x0000000109157824 */ /* 0x000fe200078e0a08 */
[----:B------:R-:W-:Y:S01]  /*06b0*/  @!P1 SHF.R.S32.HI R9, RZ, 0x1f, R15 ;  /* 0x0000001fff099819 */ /* 0x000fe2000001140f */
[----:B------:R-:W-:Y:S01]  /*06c0*/  @!P2 IMAD R8, R20, c[0x0][0x180], RZ ;  /* 0x000060001408aa24 */ /* 0x000fe200078e02ff */
[----:B------:R-:W-:Y:S01]  /*06d0*/  @!P2 SHF.R.S32.HI R11, RZ, 0x1f, R19 ;  /* 0x0000001fff0ba819 */ /* 0x000fe20000011413 */
[----:B------:R-:W-:Y:S01]  /*06e0*/  @!P0 IMAD R5, R10, c[0x0][0x180], RZ ;  /* 0x000060000a058a24 */ /* 0x000fe200078e02ff */
[--C-:B------:R-:W-:Y:S01]  /*06f0*/  @!P0 SHF.R.S32.HI R10, RZ, 0x1f, R18.reuse ;  /* 0x0000001fff0a8819 */ /* 0x100fe20000011412 */
[----:B------:R-:W-:Y:S01]  /*0700*/  @!P1 IMAD R6, R16, 0x48, R15 ;  /* 0x0000004810069824 */ /* 0x000fe200078e020f */
[----:B------:R-:W-:Y:S01]  /*0710*/  @!P1 IADD3 R15, P4, R15, R4, RZ ;  /* 0x000000040f0f9210 */ /* 0x000fe20007f9e0ff */
[----:B------:R-:W-:Y:S01]  /*0720*/  @!P0 IMAD R12, R13, 0x48, R18 ;  /* 0x000000480d0c8824 */ /* 0x000fe200078e0212 */
[----:B------:R-:W-:Y:S01]  /*0730*/  @!P2 IADD3 R16, P3, R19, R8, RZ ;  /* 0x000000081310a210 */ /* 0x000fe20007f7e0ff */
[----:B------:R-:W-:Y:S01]  /*0740*/  @!P2 IMAD R13, R17, 0x48, R19 ;  /* 0x00000048110da824 */ /* 0x000fe200078e0213 */
[----:B------:R-:W-:-:S02]  /*0750*/  @!P0 IADD3 R17, P5, R18, R5, RZ ;  /* 0x0000000512118210 */ /* 0x000fc40007fbe0ff */
[----:B------:R-:W-:Y:S01]  /*0760*/  @!P1 LEA.HI.X.SX32 R20, R4, R9, 0x1, P4 ;  /* 0x0000000904149211 */ /* 0x000fe200020f0eff */
[----:B------:R-:W-:Y:S01]  /*0770*/  @!P2 IMAD.SHL.U32 R13, R13, 0x2, RZ ;  /* 0x000000020d0da824 */ /* 0x000fe200078e00ff */
[----:B------:R-:W-:Y:S02]  /*0780*/  @!P1 LEA R4, P4, R15, c[0x0][0x160], 0x1 ;  /* 0x000058000f049a11 */ /* 0x000fe400078808ff */
[----:B------:R-:W-:Y:S02]  /*0790*/  @!P2 LEA.HI.X.SX32 R11, R8, R11, 0x1, P3 ;  /* 0x0000000b080ba211 */ /* 0x000fe400018f0eff */
[----:B------:R-:W-:Y:S02]  /*07a0*/  @!P0 LEA.HI.X.SX32 R18, R5, R10, 0x1, P5 ;  /* 0x0000000a05128211 */ /* 0x000fe400028f0eff */
[----:B------:R-:W-:Y:S02]  /*07b0*/  @!P0 LEA R8, P3, R17, c[0x0][0x160], 0x1 ;  /* 0x0000580011088a11 */ /* 0x000fe400078608ff */
[----:B------:R-:W-:-:S02]  /*07c0*/  @!P2 LEA R10, P5, R16, c[0x0][0x160], 0x1 ;  /* 0x00005800100aaa11 */ /* 0x000fc400078a08ff */
[----:B------:R-:W-:Y:S01]  /*07d0*/  @!P1 LEA.HI.X R5, R15, c[0x0][0x164], R20, 0x1, P4 ;  /* 0x000059000f059a11 */ /* 0x000fe200020f0c14 */
[----:B------:R-:W-:Y:S01]  /*07e0*/  @!P1 IMAD.SHL.U32 R15, R6, 0x2, RZ ;  /* 0x00000002060f9824 */ /* 0x000fe200078e00ff */
[----:B------:R-:W-:Y:S01]  /*07f0*/  @!P0 LEA.HI.X R9, R17, c[0x0][0x164], R18, 0x1, P3 ;  /* 0x0000590011098a11 */ /* 0x000fe200018f0c12 */
[----:B------:R-:W-:Y:S01]  /*0800*/  @!P0 IMAD.SHL.U32 R17, R12, 0x2, RZ ;  /* 0x000000020c118824 */ /* 0x000fe200078e00ff */
[----:B------:R-:W-:Y:S02]  /*0810*/  @!P2 LEA.HI.X R11, R16, c[0x0][0x164], R11, 0x1, P5 ;  /* 0x00005900100baa11 */ /* 0x000fe400028f0c0b */
[----:B------:R-:W-:Y:S01]  /*0820*/  SHF.R.S32.HI R19, RZ, 0x3, R14 ;  /* 0x00000003ff137819 */ /* 0x000fe2000001140e */
[----:B------:R-:W-:Y:S01]  /*0830*/  @!PT LDS RZ, [RZ] ;  /* 0x00000000fffff984 */ /* 0x000fe20000000800 */
[----:B------:R-:W-:Y:S01]  /*0840*/  @!PT LDS RZ, [RZ] ;  /* 0x00000000fffff984 */ /* 0x000fe20000000800 */
[----:B------:R-:W-:Y:S01]  /*0850*/  @!PT LDS RZ, [RZ] ;  /* 0x00000000fffff984 */ /* 0x000fe20000000800 */
[----:B------:R1:W-:Y:S01]  /*0860*/  @!P1 LDGSTS.E.128 [R15+0x80], [R4.64] ;  /* 0x00080000040f9fae */ /* 0x0003e2000b921c44 */
[----:B------:R-:W-:Y:S02]  /*0870*/  ISETP.GE.AND P1, PT, R21, c[0x0][0x180], PT ;  /* 0x0000600015007a0c */ /* 0x000fe40003f26270 */
[----:B------:R-:W-:Y:S01]  /*0880*/  IADD3 R6, R2, 0x80, RZ ;  /* 0x0000008002067810 */ /* 0x000fe20007ffe0ff */
[----:B------:R1:W-:Y:S01]  /*0890*/  @!P0 LDGSTS.E.128 [R17+0x80], [R8.64] ;  /* 0x0008000008118fae */ /* 0x0003e2000b921c44 */
[----:B------:R-:W-:Y:S01]  /*08a0*/  IMAD.IADD R12, R66, 0x1, R19 ;  /* 0x00000001420c7824 */ /* 0x000fe200078e0213 */
[----:B------:R-:W-:-:S02]  /*08b0*/  ISETP.GE.AND P0, PT, R2, 0x180, PT ;  /* 0x000001800200780c */ /* 0x000fc40003f06270 */
[----:B------:R1:W-:Y:S02]  /*08c0*/  @!P2 LDGSTS.E.128 [R13+0x80], [R10.64] ;  /* 0x000800000a0dafae */ /* 0x0003e4000b921c44 */
[----:B------:R-:W-:-:S13]  /*08d0*/  ISETP.GE.OR P1, PT, R12, c[0x0][0x178], P1 ;  /* 0x00005e000c007a0c */ /* 0x000fda0000f26670 */
[----:B------:R-:W-:Y:S05]  /*08e0*/  @P1 BRA `(.L_x_11) ;  /* 0x0000009000001947 */ /* 0x000fea0003800000 */
[----:B-1----:R-:W-:Y:S01]  /*08f0*/  IMAD R4, R12, c[0x0][0x180], RZ ;  /* 0x000060000c047a24 */ /* 0x002fe200078e02ff */
[--C-:B------:R-:W-:Y:S01]  /*0900*/  SHF.R.S32.HI R5, RZ, 0x1f, R21.reuse ;  /* 0x0000001fff057819 */ /* 0x100fe20000011415 */
[----:B------:R-:W-:-:S03]  /*0910*/  IMAD R2, R19, 0x48, R21 ;  /* 0x0000004813027824 */ /* 0x000fc600078e0215 */
[----:B------:R-:W-:Y:S01]  /*0920*/  IADD3 R8, P1, R21, R4, RZ ;  /* 0x0000000415087210 */ /* 0x000fe20007f3e0ff */
[----:B------:R-:W-:-:S03]  /*0930*/  IMAD.SHL.U32 R9, R2, 0x2, RZ ;  /* 0x0000000202097824 */ /* 0x000fc600078e00ff */
[----:B------:R-:W-:Y:S02]  /*0940*/  LEA.HI.X.SX32 R5, R4, R5, 0x1, P1 ;  /* 0x0000000504057211 */ /* 0x000fe400008f0eff */
[----:B------:R-:W-:-:S04]  /*0950*/  LEA R4, P1, R8, c[0x0][0x160], 0x1 ;  /* 0x0000580008047a11 */ /* 0x000fc800078208ff */
[----:B------:R-:W-:-:S05]  /*0960*/  LEA.HI.X R5, R8, c[0x0][0x164], R5, 0x1, P1 ;  /* 0x0000590008057a11 */ /* 0x000fca00008f0c05 */
[----:B------:R1:W-:Y:S04]  /*0970*/  LDGSTS.E.128 [R9+0x80], [R4.64] ;  /* 0x0008000004097fae */ /* 0x0003e8000b921c44 */
.L_x_11:
[----:B-1----:R-:W-:Y:S05]  /*0980*/  BSYNC B2 ;  /* 0x0000000000027941 */ /* 0x002fea0003800000 */
.L_x_10:
[----:B------:R-:W-:Y:S01]  /*0990*/  IMAD.MOV.U32 R2, RZ, RZ, R6 ;  /* 0x000000ffff027224 */ /* 0x000fe200078e0006 */
[----:B------:R-:W-:Y:S05]  /*09a0*/  @!P0 BRA `(.L_x_12) ;  /* 0xfffffa3000008947 */ /* 0x000fea000383ffff */
.L_x_9:
[----:B------:R-:W-:Y:S05]  /*09b0*/  BSYNC B1 ;  /* 0x0000000000017941 */ /* 0x000fea0003800000 */
.L_x_8:
[C---:B-1----:R-:W-:Y:S01]  /*09c0*/  IMNMX R5, R0.reuse, 0x1e0, !PT ;  /* 0x000001e000057817 */ /* 0x042fe20007800200 */
[----:B------:R-:W-:Y:S03]  /*09d0*/  BSSY B1, `(.L_x_13) ;  /* 0x0000026000017945 */ /* 0x000fe60003800000 */
[----:B------:R-:W-:-:S04]  /*09e0*/  IADD3 R6, -R0, 0x1f, R5 ;  /* 0x0000001f00067810 */ /* 0x000fc80007ffe105 */
[----:B------:R-:W-:-:S04]  /*09f0*/  LEA.HI R2, R6, 0x1, RZ, 0x1b ;  /* 0x0000000106027811 */ /* 0x000fc800078fd8ff */
[----:B------:R-:W-:Y:S01]  /*0a00*/  LOP3.LUT P0, R4, R2, 0x3, RZ, 0xc0, !PT ;  /* 0x0000000302047812 */ /* 0x000fe2000780c0ff */
[----:B------:R-:W-:-:S12]  /*0a10*/  IMAD.MOV.U32 R2, RZ, RZ, R0 ;  /* 0x000000ffff027224 */ /* 0x000fd800078e0000 */
[----:B------:R-:W-:Y:S05]  /*0a20*/  @!P0 BRA `(.L_x_14) ;  /* 0x0000020000008947 */ /* 0x000fea0003800000 */
[----:B------:R-:W-:Y:S02]  /*0a30*/  IMAD.MOV.U32 R8, RZ, RZ, R4 ;  /* 0x000000ffff087224 */ /* 0x000fe400078e0004 */
[----:B------:R-:W-:-:S04]  /*0a40*/  IMAD.MOV.U32 R2, RZ, RZ, R0 ;  /* 0x000000ffff027224 */ /* 0x000fc800078e0000 */
.L_x_17:
        /* <DEDUP_REMOVED lines=10> */
[----:B------:R-:W-:-:S04]  /*0af0*/  IMAD.IADD R11, R4, 0x1, -R5 ;  /* 0x00000001040b7824 */ /* 0x000fc800078e0a05 */
[----:B------:R-:W-:-:S05]  /*0b00*/  IMAD.IADD R13, R68, 0x1, R11 ;  /* 0x00000001440d7824 */ /* 0x000fca00078e020b */
[----:B------:R-:W-:-:S04]  /*0b10*/  ISETP.GE.AND P0, PT, R13, c[0x0][0x17c], PT ;  /* 0x00005f000d007a0c */ /* 0x000fc80003f06270 */
[----:B------:R-:W-:-:S13]  /*0b20*/  ISETP.GE.OR P0, PT, R12, c[0x0][0x180], P0 ;  /* 0x000060000c007a0c */ /* 0x000fda0000706670 */
[----:B------:R-:W-:Y:S05]  /*0b30*/  @P0 BRA `(.L_x_16) ;  /* 0x000000c000000947 */ /* 0x000fea0003800000 */
[C---:B------:R-:W-:Y:S01]  /*0b40*/  IMAD R4, R12.reuse, c[0x0][0x17c], RZ ;  /* 0x00005f000c047a24 */ /* 0x040fe200078e02ff */
[----:B------:R-:W-:Y:S01]  /*0b50*/  SHF.R.S32.HI R5, RZ, 0x1f, R13 ;  /* 0x0000001fff057819 */ /* 0x000fe2000001140d */
[----:B------:R-:W-:-:S03]  /*0b60*/  IMAD R9, R12, 0x48, R11 ;  /* 0x000000480c097824 */ /* 0x000fc600078e020b */
[----:B------:R-:W-:Y:S01]  /*0b70*/  IADD3 R10, P0, R13, R4, RZ ;  /* 0x000000040d0a7210 */ /* 0x000fe20007f1e0ff */
[----:B------:R-:W-:-:S03]  /*0b80*/  IMAD.SHL.U32 R9, R9, 0x2, RZ ;  /* 0x0000000209097824 */ /* 0x000fc600078e00ff */
[----:B------:R-:W-:Y:S02]  /*0b90*/  LEA.HI.X.SX32 R5, R4, R5, 0x1, P0 ;  /* 0x0000000504057211 */ /* 0x000fe400000f0eff */
[----:B------:R-:W-:-:S04]  /*0ba0*/  LEA R4, P0, R10, c[0x0][0x168], 0x1 ;  /* 0x00005a000a047a11 */ /* 0x000fc800078008ff */
[----:B------:R-:W-:-:S05]  /*0bb0*/  LEA.HI.X R5, R10, c[0x0][0x16c], R5, 0x1, P0 ;  /* 0x00005b000a057a11 */ /* 0x000fca00000f0c05 */
[----:B------:R-:W-:Y:S01]  /*0bc0*/  @!PT LDS RZ, [RZ] ;  /* 0x00000000fffff984 */ /* 0x000fe20000000800 */
[----:B------:R-:W-:Y:S01]  /*0bd0*/  @!PT LDS RZ, [RZ] ;  /* 0x00000000fffff984 */ /* 0x000fe20000000800 */
[----:B------:R-:W-:Y:S01]  /*0be0*/  @!PT LDS RZ, [RZ] ;  /* 0x00000000fffff984 */ /* 0x000fe20000000800 */
[----:B------:R1:W-:Y:S04]  /*0bf0*/  LDGSTS.E.128 [R9+0x4880], [R4.64] ;  /* 0x0488000004097fae */ /* 0x0003e8000b921c44 */
.L_x_16:
[----:B------:R-:W-:Y:S05]  /*0c00*/  BSYNC B2 ;  /* 0x0000000000027941 */ /* 0x000fea0003800000 */
.L_x_15:
[----:B------:R-:W-:Y:S01]  /*0c10*/  IADD3 R2, R2, 0x20, RZ ;  /* 0x0000002002027810 */ /* 0x000fe20007ffe0ff */
[----:B------:R-:W-:Y:S05]  /*0c20*/  @P1 BRA `(.L_x_17) ;  /* 0xfffffe2000001947 */ /* 0x000fea000383ffff */
.L_x_14:
[----:B------:R-:W-:Y:S05]  /*0c30*/  BSYNC B1 ;  /* 0x0000000000017941 */ /* 0x000fea0003800000 */
.L_x_13:
[----:B------:R-:W-:Y:S01]  /*0c40*/  ISETP.GE.U32.AND P0, PT, R6, 0x60, PT ;  /* 0x000000600600780c */ /* 0x000fe20003f06070 */
[----:B------:R-:W-:-:S12]  /*0c50*/  BSSY B1, `(.L_x_18) ;  /* 0x000005f000017945 */ /* 0x000fd80003800000 */
[----:B------:R-:W-:Y:S05]  /*0c60*/  @!P0 BRA `(.L_x_19) ;  /* 0x000005d000008947 */ /* 0x000fea0003800000 */
.L_x_22:
[C---:B------:R-:W-:Y:S01]  /*0c70*/  IADD3 R6, R2.reuse, 0x20, RZ ;  /* 0x0000002002067810 */ /* 0x040fe20007ffe0ff */
[C---:B-1----:R-:W-:Y:S01]  /*0c80*/  IMAD.SHL.U32 R4, R2.reuse, 0x8, RZ ;  /* 0x0000000802047824 */ /* 0x042fe200078e00ff */
[----:B------:R-:W-:Y:S01]  /*0c90*/  IADD3 R10, R2, 0x40, RZ ;  /* 0x00000040020a7810 */ /* 0x000fe20007ffe0ff */
[----:B------:R-:W-:Y:S01]  /*0ca0*/  BSSY B2, `(.L_x_20) ;  /* 0x0000057000027945 */ /* 0x000fe20003800000 */
[----:B------:R-:W-:Y:S02]  /*0cb0*/  SHF.R.S32.HI R9, RZ, 0x1f, R6 ;  /* 0x0000001fff097819 */ /* 0x000fe40000011406 */
[----:B------:R-:W-:Y:S02]  /*0cc0*/  SHF.R.S32.HI R11, RZ, 0x1f, R10 ;  /* 0x0000001fff0b7819 */ /* 0x000fe4000001140a */
[----:B------:R-:W-:Y:S01]  /*0cd0*/  LEA.HI R8, R9, R6, RZ, 0x3 ;  /* 0x0000000609087211 */ /* 0x000fe200078f18ff */
[----:B------:R-:W-:Y:S01]  /*0ce0*/  IMAD.SHL.U32 R6, R6, 0x8, RZ ;  /* 0x0000000806067824 */ /* 0x000fe200078e00ff */
[----:B------:R-:W-:-:S02]  /*0cf0*/  SHF.R.S32.HI R5, RZ, 0x1f, R4 ;  /* 0x0000001fff057819 */ /* 0x000fc40000011404 */
[----:B------:R-:W-:Y:S01]  /*0d00*/  LEA.HI R12, R11, R10, RZ, 0x3 ;  /* 0x0000000a0b0c7211 */ /* 0x000fe200078f18ff */
[----:B------:R-:W-:Y:S01]  /*0d10*/  IMAD.SHL.U32 R10, R10, 0x8, RZ ;  /* 0x000000080a0a7824 */ /* 0x000fe200078e00ff */
[----:B------:R-:W-:Y:S02]  /*0d20*/  LEA.HI R5, R5, R4, RZ, 0x6 ;  /* 0x0000000405057211 */ /* 0x000fe400078f30ff */
[----:B------:R-:W-:Y:S02]  /*0d30*/  SHF.R.S32.HI R11, RZ, 0x1f, R6 ;  /* 0x0000001fff0b7819 */ /* 0x000fe40000011406 */
[----:B------:R-:W-:Y:S02]  /*0d40*/  LOP3.LUT R5, R5, 0xffffffc0, RZ, 0xc0, !PT ;  /* 0xffffffc005057812 */ /* 0x000fe400078ec0ff */
[----:B------:R-:W-:Y:S02]  /*0d50*/  SHF.R.S32.HI R13, RZ, 0x1f, R10 ;  /* 0x0000001fff0d7819 */ /* 0x000fe4000001140a */
[----:B------:R-:W-:Y:S01]  /*0d60*/  LEA.HI R11, R11, R6, RZ, 0x6 ;  /* 0x000000060b0b7211 */ /* 0x000fe200078f30ff */
[----:B------:R-:W-:Y:S01]  /*0d70*/  IMAD.IADD R17, R4, 0x1, -R5 ;  /* 0x0000000104117824 */ /* 0x000fe200078e0a05 */
[----:B------:R-:W-:-:S02]  /*0d80*/  LEA.HI R13, R13, R10, RZ, 0x6 ;  /* 0x0000000a0d0d7211 */ /* 0x000fc400078f30ff */
[----:B------:R-:W-:Y:S01]  /*0d90*/  LOP3.LUT R11, R11, 0xffffffc0, RZ, 0xc0, !PT ;  /* 0xffffffc00b0b7812 */ /* 0x000fe200078ec0ff */
[----:B------:R-:W-:Y:S01]  /*0da0*/  IMAD.IADD R15, R68, 0x1, R17 ;  /* 0x00000001440f7824 */ /* 0x000fe200078e0211 */
[----:B------:R-:W-:Y:S02]  /*0db0*/  SHF.R.S32.HI R9, RZ, 0x1f, R2 ;  /* 0x0000001fff097819 */ /* 0x000fe40000011402 */
[----:B------:R-:W-:Y:S01]  /*0dc0*/  LOP3.LUT R13, R13, 0xffffffc0, RZ, 0xc0, !PT ;  /* 0xffffffc00d0d7812 */ /* 0x000fe200078ec0ff */
[----:B------:R-:W-:Y:S01]  /*0dd0*/  IMAD.IADD R20, R6, 0x1, -R11 ;  /* 0x0000000106147824 */ /* 0x000fe200078e0a0b */
[----:B------:R-:W-:Y:S02]  /*0de0*/  LEA.HI R9, R9, R2, RZ, 0x3 ;  /* 0x0000000209097211 */ /* 0x000fe400078f18ff */
[----:B------:R-:W-:Y:S01]  /*0df0*/  IADD3 R5, R2, 0x60, RZ ;  /* 0x0000006002057810 */ /* 0x000fe20007ffe0ff */
[----:B------:R-:W-:Y:S01]  /*0e00*/  IMAD.IADD R23, R10, 0x1, -R13 ;  /* 0x000000010a177824 */ /* 0x000fe200078e0a0d */
[----:B------:R-:W-:Y:S01]  /*0e10*/  SHF.R.S32.HI R14, RZ, 0x3, R9 ;  /* 0x00000003ff0e7819 */ /* 0x000fe20000011409 */
[C---:B------:R-:W-:Y:S01]  /*0e20*/  IMAD.IADD R21, R68.reuse, 0x1, R20 ;  /* 0x0000000144157824 */ /* 0x040fe200078e0214 */
[----:B------:R-:W-:Y:S01]  /*0e30*/  ISETP.GE.AND P1, PT, R15, c[0x0][0x17c], PT ;  /* 0x00005f000f007a0c */ /* 0x000fe20003f26270 */
[----:B------:R-:W-:Y:S01]  /*0e40*/  IMAD.SHL.U32 R9, R5, 0x8, RZ ;  /* 0x0000000805097824 */ /* 0x000fe200078e00ff */
[----:B------:R-:W-:Y:S01]  /*0e50*/  SHF.R.S32.HI R19, RZ, 0x3, R8 ;  /* 0x00000003ff137819 */ /* 0x000fe20000011408 */
[----:B------:R-:W-:Y:S01]  /*0e60*/  IMAD.IADD R24, R68, 0x1, R23 ;  /* 0x0000000144187824 */ /* 0x000fe200078e0217 */
[----:B------:R-:W-:-:S02]  /*0e70*/  ISETP.GE.OR P1, PT, R14, c[0x0][0x180], P1 ;  /* 0x000060000e007a0c */ /* 0x000fc40000f26670 */
[----:B------:R-:W-:Y:S02]  /*0e80*/  ISETP.GE.AND P0, PT, R21, c[0x0][0x17c], PT ;  /* 0x00005f0015007a0c */ /* 0x000fe40003f06270 */
[----:B------:R-:W-:Y:S02]  /*0e90*/  SHF.R.S32.HI R22, RZ, 0x3, R12 ;  /* 0x00000003ff167819 */ /* 0x000fe4000001140c */
[----:B------:R-:W-:Y:S02]  /*0ea0*/  ISETP.GE.AND P2, PT, R24, c[0x0][0x17c], PT ;  /* 0x00005f0018007a0c */ /* 0x000fe40003f46270 */
[----:B------:R-:W-:Y:S02]  /*0eb0*/  SHF.R.S32.HI R4, RZ, 0x1f, R9 ;  /* 0x0000001fff047819 */ /* 0x000fe40000011409 */
[----:B------:R-:W-:Y:S02]  /*0ec0*/  ISETP.GE.OR P0, PT, R19, c[0x0][0x180], P0 ;  /* 0x0000600013007a0c */ /* 0x000fe40000706670 */
[----:B------:R-:W-:-:S02]  /*0ed0*/  ISETP.GE.OR P2, PT, R22, c[0x0][0x180], P2 ;  /* 0x0000600016007a0c */ /* 0x000fc40001746670 */
[----:B------:R-:W-:Y:S01]  /*0ee0*/  LEA.HI R8, R4, R9, RZ, 0x6 ;  /* 0x0000000904087211 */ /* 0x000fe200078f30ff */
[----:B------:R-:W-:Y:S01]  /*0ef0*/  @!P1 IMAD R4, R14, c[0x0][0x17c], RZ ;  /* 0x00005f000e049a24 */ /* 0x000fe200078e02ff */
[----:B------:R-:W-:Y:S02]  /*0f00*/  @!P1 SHF.R.S32.HI R11, RZ, 0x1f, R15 ;  /* 0x0000001fff0b9819 */ /* 0x000fe4000001140f */
[----:B------:R-:W-:Y:S02]  /*0f10*/  LOP3.LUT R8, R8, 0xffffffc0, RZ, 0xc0, !PT ;  /* 0xffffffc008087812 */ /* 0x000fe400078ec0ff */
[----:B------:R-:W-:Y:S02]  /*0f20*/  @!P1 IADD3 R15, P3, R15, R4, RZ ;  /* 0x000000040f0f9210 */ /* 0x000fe40007f7e0ff */
[----:B------:R-:W-:Y:S01]  /*0f30*/  SHF.R.S32.HI R6, RZ, 0x1f, R5 ;  /* 0x0000001fff067819 */ /* 0x000fe20000011405 */
[----:B------:R-:W-:Y:S01]  /*0f40*/  IMAD.IADD R25, R9, 0x1, -R8 ;  /* 0x0000000109197824 */ /* 0x000fe200078e0a08 */
[----:B------:R-:W-:Y:S01]  /*0f50*/  @!P1 LEA.HI.X.SX32 R18, R4, R11, 0x1, P3 ;  /* 0x0000000b04129211 */ /* 0x000fe200018f0eff */
[----:B------:R-:W-:Y:S01]  /*0f60*/  @!P0 IMAD R8, R19, c[0x0][0x17c], RZ ;  /* 0x00005f0013088a24 */ /* 0x000fe200078e02ff */
[----:B------:R-:W-:Y:S01]  /*0f70*/  @!P0 SHF.R.S32.HI R11, RZ, 0x1f, R21 ;  /* 0x0000001fff0b8819 */ /* 0x000fe20000011415 */
[----:B------:R-:W-:Y:S01]  /*0f80*/  @!P2 IMAD R9, R22, c[0x0][0x17c], RZ ;  /* 0x00005f001609aa24 */ /* 0x000fe200078e02ff */
[----:B------:R-:W-:Y:S01]  /*0f90*/  @!P1 LEA R4, P3, R15, c[0x0][0x168], 0x1 ;  /* 0x00005a000f049a11 */ /* 0x000fe200078608ff */
[----:B------:R-:W-:Y:S01]  /*0fa0*/  @!P0 IMAD R12, R19, 0x48, R20 ;  /* 0x00000048130c8824 */ /* 0x000fe200078e0214 */
[----:B------:R-:W-:Y:S01]  /*0fb0*/  @!P0 IADD3 R16, P4, R21, R8, RZ ;  /* 0x0000000815108210 */ /* 0x000fe20007f9e0ff */
[----:B------:R-:W-:Y:S01]  /*0fc0*/  IMAD.IADD R19, R68, 0x1, R25 ;  /* 0x0000000144137824 */ /* 0x000fe200078e0219 */
[----:B------:R-:W-:Y:S01]  /*0fd0*/  LEA.HI R13, R6, R5, RZ, 0x3 ;  /* 0x00000005060d7211 */ /* 0x000fe200078f18ff */
[----:B------:R-:W-:Y:S01]  /*0fe0*/  @!P1 IMAD R6, R14, 0x48, R17 ;  /* 0x000000480e069824 */ /* 0x000fe200078e0211 */
[----:B------:R-:W-:-:S02]  /*0ff0*/  @!P2 SHF.R.S32.HI R10, RZ, 0x1f, R24 ;  /* 0x0000001fff0aa819 */ /* 0x000fc40000011418 */
[----:B------:R-:W-:Y:S02]  /*1000*/  @!P2 IADD3 R14, P5, R24, R9, RZ ;  /* 0x00000009180ea210 */ /* 0x000fe40007fbe0ff */
[----:B------:R-:W-:Y:S01]  /*1010*/  @!P1 LEA.HI.X R5, R15, c[0x0][0x16c], R18, 0x1, P3 ;  /* 0x00005b000f059a11 */ /* 0x000fe200018f0c12 */
[----:B------:R-:W-:Y:S01]  /*1020*/  @!P1 IMAD.SHL.U32 R15, R6, 0x2, RZ ;  /* 0x00000002060f9824 */ /* 0x000fe200078e00ff */
[----:B------:R-:W-:Y:S01]  /*1030*/  @!P0 LEA.HI.X.SX32 R17, R8, R11, 0x1, P4 ;  /* 0x0000000b08118211 */ /* 0x000fe200020f0eff */
[----:B------:R-:W-:Y:S01]  /*1040*/  @!P2 IMAD R6, R22, 0x48, R23 ;  /* 0x000000481606a824 */ /* 0x000fe200078e0217 */
[----:B------:R-:W-:Y:S02]  /*1050*/  @!P0 LEA R8, P3, R16, c[0x0][0x168], 0x1 ;  /* 0x00005a0010088a11 */ /* 0x000fe400078608ff */
[----:B------:R-:W-:Y:S01]  /*1060*/  @!P2 LEA.HI.X.SX32 R11, R9, R10, 0x1, P5 ;  /* 0x0000000a090ba211 */ /* 0x000fe200028f0eff */
[----:B------:R-:W-:Y:S01]  /*1070*/  @!PT LDS RZ, [RZ] ;  /* 0x00000000fffff984 */ /* 0x000fe20000000800 */
[----:B------:R-:W-:Y:S01]  /*1080*/  @!PT LDS RZ, [RZ] ;  /* 0x00000000fffff984 */ /* 0x000fe20000000800 */
[----:B------:R-:W-:Y:S01]  /*1090*/  @!PT LDS RZ, [RZ] ;  /* 0x00000000fffff984 */ /* 0x000fe20000000800 */
[----:B------:R1:W-:Y:S01]  /*10a0*/  @!P1 LDGSTS.E.128 [R15+0x4880], [R4.64] ;  /* 0x04880000040f9fae */ /* 0x0003e2000b921c44 */
[----:B------:R-:W-:-:S02]  /*10b0*/  @!P2 LEA R10, P4, R14, c[0x0][0x168], 0x1 ;  /* 0x00005a000e0aaa11 */ /* 0x000fc400078808ff */
[----:B------:R-:W-:Y:S01]  /*10c0*/  @!P0 LEA.HI.X R9, R16, c[0x0][0x16c], R17, 0x1, P3 ;  /* 0x00005b0010098a11 */ /* 0x000fe200018f0c11 */
[----:B------:R-:W-:Y:S01]  /*10d0*/  @!P0 IMAD.SHL.U32 R17, R12, 0x2, RZ ;  /* 0x000000020c118824 */ /* 0x000fe200078e00ff */
[----:B------:R-:W-:Y:S01]  /*10e0*/  SHF.R.S32.HI R12, RZ, 0x3, R13 ;  /* 0x00000003ff0c7819 */ /* 0x000fe2000001140d */
[----:B------:R-:W-:Y:S01]  /*10f0*/  @!P2 IMAD.SHL.U32 R13, R6, 0x2, RZ ;  /* 0x00000002060da824 */ /* 0x000fe200078e00ff */
[----:B------:R-:W-:Y:S02]  /*1100*/  @!P2 LEA.HI.X R11, R14, c[0x0][0x16c], R11, 0x1, P4 ;  /* 0x00005b000e0baa11 */ /* 0x000fe400020f0c0b */
[----:B------:R1:W-:Y:S01]  /*1110*/  @!P0 LDGSTS.E.128 [R17+0x4880], [R8.64] ;  /* 0x0488000008118fae */ /* 0x0003e2000b921c44 */
[----:B------:R-:W-:Y:S02]  /*1120*/  ISETP.GE.AND P1, PT, R19, c[0x0][0x17c], PT ;  /* 0x00005f0013007a0c */ /* 0x000fe40003f26270 */
[----:B------:R-:W-:Y:S01]  /*1130*/  ISETP.GE.AND P0, PT, R2, 0x180, PT ;  /* 0x000001800200780c */ /* 0x000fe20003f06270 */
[----:B------:R1:W-:Y:S01]  /*1140*/  @!P2 LDGSTS.E.128 [R13+0x4880], [R10.64] ;  /* 0x048800000a0dafae */ /* 0x0003e2000b921c44 */
[----:B------:R-:W-:-:S02]  /*1150*/  ISETP.GE.OR P1, PT, R12, c[0x0][0x180], P1 ;  /* 0x000060000c007a0c */ /* 0x000fc40000f26670 */
[----:B------:R-:W-:-:S11]  /*1160*/  IADD3 R6, R2, 0x80, RZ ;  /* 0x0000008002067810 */ /* 0x000fd60007ffe0ff */
[----:B------:R-:W-:Y:S05]  /*1170*/  @P1 BRA `(.L_x_21) ;  /* 0x0000009000001947 */ /* 0x000fea0003800000 */
[C---:B-1----:R-:W-:Y:S01]  /*1180*/  IMAD R4, R12.reuse, c[0x0][0x17c], RZ ;  /* 0x00005f000c047a24 */ /* 0x042fe200078e02ff */
[----:B------:R-:W-:Y:S01]  /*1190*/  SHF.R.S32.HI R5, RZ, 0x1f, R19 ;  /* 0x0000001fff057819 */ /* 0x000fe20000011413 */
[----:B------:R-:W-:-:S03]  /*11a0*/  IMAD R2, R12, 0x48, R25 ;  /* 0x000000480c027824 */ /* 0x000fc600078e0219 */
[----:B------:R-:W-:Y:S01]  /*11b0*/  IADD3 R8, P1, R19, R4, RZ ;  /* 0x0000000413087210 */ /* 0x000fe20007f3e0ff */
[----:B------:R-:W-:-:S03]  /*11c0*/  IMAD.SHL.U32 R9, R2, 0x2, RZ ;  /* 0x0000000202097824 */ /* 0x000fc600078e00ff */
[----:B------:R-:W-:Y:S02]  /*11d0*/  LEA.HI.X.SX32 R5, R4, R5, 0x1, P1 ;  /* 0x0000000504057211 */ /* 0x000fe400008f0eff */
[----:B------:R-:W-:-:S04]  /*11e0*/  LEA R4, P1, R8, c[0x0][0x168], 0x1 ;  /* 0x00005a0008047a11 */ /* 0x000fc800078208ff */
[----:B------:R-:W-:-:S05]  /*11f0*/  LEA.HI.X R5, R8, c[0x0][0x16c], R5, 0x1, P1 ;  /* 0x00005b0008057a11 */ /* 0x000fca00008f0c05 */
[----:B------:R1:W-:Y:S04]  /*1200*/  LDGSTS.E.128 [R9+0x4880], [R4.64] ;  /* 0x0488000004097fae */ /* 0x0003e8000b921c44 */
.L_x_21:
[----:B-1----:R-:W-:Y:S05]  /*1210*/  BSYNC B2 ;  /* 0x0000000000027941 */ /* 0x002fea0003800000 */
.L_x_20:
[----:B------:R-:W-:Y:S01]  /*1220*/  IMAD.MOV.U32 R2, RZ, RZ, R6 ;  /* 0x000000ffff027224 */ /* 0x000fe200078e0006 */
[----:B------:R-:W-:Y:S05]  /*1230*/  @!P0 BRA `(.L_x_22) ;  /* 0xfffffa3000008947 */ /* 0x000fea000383ffff */
.L_x_19:
[----:B------:R-:W-:Y:S05]  /*1240*/  BSYNC B1 ;  /* 0x0000000000017941 */ /* 0x000fea0003800000 */
.L_x_18:
[----:B------:R-:W0:Y:S02]  /*1250*/  LDGDEPBAR ;  /* 0x00000000000079af */ /* 0x000e240000000000 */
.L_x_2:
[----:B------:R-:W-:-:S04]  /*1260*/  DEPBAR.LE SB0, 0x0 ;  /* 0x000080000000791a */ /* 0x000fc80000000000 */
.L_x_1:
[----:B------:R-:W-:Y:S05]  /*1270*/  BSYNC B0 ;  /* 0x0000000000007941 */ /* 0x000fea0003800000 */
.L_x_0:
[----:B------:R-:W-:Y:S01]  /*1280*/  IMAD.MOV.U32 R10, RZ, RZ, c[0x0][0x180] ;  /* 0x00006000ff0a7624 */ /* 0x000fe200078e00ff */
[----:B------:R-:W-:Y:S01]  /*1290*/  BAR.SYNC.DEFER_BLOCKING 0x0 ;  /* 0x0000000000007b1d */ /* 0x000fe20000010000 */
[----:B------:R-:W-:Y:S01]  /*12a0*/  IMAD.MOV.U32 R50, RZ, RZ, RZ ;  /* 0x000000ffff327224 */ /* 0x000fe200078e00ff */
[----:B------:R-:W-:Y:S01]  /*12b0*/  CS2R R48, SRZ ;  /* 0x0000000000307805 */ /* 0x000fe2000001ff00 */
[----:B------:R-:W-:Y:S01]  /*12c0*/  IMAD.MOV.U32 R46, RZ, RZ, RZ ;  /* 0x000000ffff2e7224 */ /* 0x000fe200078e00ff */
[----:B------:R-:W-:Y:S01]  /*12d0*/  ISETP.GE.AND P0, PT, R10, 0x1, PT ;  /* 0x000000010a00780c */ /* 0x000fe20003f06270 */
[----:B------:R-:W-:Y:S01]  /*12e0*/  CS2R R44, SRZ ;  /* 0x00000000002c7805 */ /* 0x000fe2000001ff00 */
[----:B------:R-:W-:Y:S01]  /*12f0*/  IMAD.MOV.U32 R52, RZ, RZ, RZ ;  /* 0x000000ffff347224 */ /* 0x000fe200078e00ff */
[----:B------:R-:W-:Y:S01]  /*1300*/  CS2R R20, SRZ ;  /* 0x0000000000147805 */ /* 0x000fe2000001ff00 */
[----:B------:R-:W-:Y:S01]  /*1310*/  IMAD.MOV.U32 R6, RZ, RZ, RZ ;  /* 0x000000ffff067224 */ /* 0x000fe200078e00ff */
[----:B------:R-:W-:-:S08]  /*1320*/  CS2R R16, SRZ ;  /* 0x0000000000107805 */ /* 0x000fd0000001ff00 */
[----:B------:R-:W-:Y:S05]  /*1330*/  @!P0 BRA `(.L_x_23) ;  /* 0x000021e000008947 */ /* 0x000fea0003800000 */
[C---:B------:R-:W-:Y:S01]  /*1340*/  IADD3 R2, R0.reuse, 0x20, RZ ;  /* 0x0000002000027810 */ /* 0x040fe20007ffe0ff */
[----:B------:R-:W-:Y:S01]  /*1350*/  IMAD.MOV.U32 R50, RZ, RZ, RZ ;  /* 0x000000ffff327224 */ /* 0x000fe200078e00ff */
[C---:B-1----:R-:W-:Y:S01]  /*1360*/  IADD3 R4, R0.reuse, 0x40, RZ ;  /* 0x0000004000047810 */ /* 0x042fe20007ffe0ff */
[----:B------:R-:W-:Y:S01]  /*1370*/  CS2R R48, SRZ ;  /* 0x0000000000307805 */ /* 0x000fe2000001ff00 */
[----:B------:R-:W-:Y:S01]  /*1380*/  SHF.R.S32.HI R5, RZ, 0x1f, R2 ;  /* 0x0000001fff057819 */ /* 0x000fe20000011402 */
[----:B------:R-:W-:Y:S01]  /*1390*/  IMAD.MOV.U32 R46, RZ, RZ, RZ ;  /* 0x000000ffff2e7224 */ /* 0x000fe200078e00ff */
[----:B------:R-:W-:Y:S01]  /*13a0*/  LEA.HI R61, R3, R0, RZ, 0x3 ;  /* 0x00000000033d7211 */ /* 0x000fe200078f18ff */
[----:B------:R-:W-:Y:S01]  /*13b0*/  IMAD.SHL.U32 R0, R0, 0x8, RZ ;  /* 0x0000000800007824 */ /* 0x000fe200078e00ff */
[----:B------:R-:W-:Y:S01]  /*13c0*/  SHF.R.S32.HI R3, RZ, 0x1f, R4 ;  /* 0x0000001fff037819 */ /* 0x000fe20000011404 */
[----:B------:R-:W-:Y:S01]  /*13d0*/  IMAD.SHL.U32 R6, R4, 0x8, RZ ;  /* 0x0000000804067824 */ /* 0x000fe200078e00ff */
[----:B------:R-:W-:Y:S01]  /*13e0*/  LEA.HI R60, R5, R2, RZ, 0x3 ;  /* 0x00000002053c7211 */ /* 0x000fe200078f18ff */
[----:B------:R-:W-:Y:S01]  /*13f0*/  IMAD.SHL.U32 R2, R2, 0x8, RZ ;  /* 0x0000000802027824 */ /* 0x000fe200078e00ff */
[----:B------:R-:W-:Y:S01]  /*1400*/  LEA.HI R8, R3, R4, RZ, 0x3 ;  /* 0x0000000403087211 */ /* 0x000fe200078f18ff */
[----:B------:R-:W-:Y:S01]  /*1410*/  CS2R R44, SRZ ;  /* 0x00000000002c7805 */ /* 0x000fe2000001ff00 */
[----:B------:R-:W-:Y:S01]  /*1420*/  SHF.R.S32.HI R3, RZ, 0x1f, R0 ;  /* 0x0000001fff037819 */ /* 0x000fe20000011400 */
[----:B------:R-:W-:Y:S01]  /*1430*/  IMAD.MOV.U32 R52, RZ, RZ, RZ ;  /* 0x000000ffff347224 */ /* 0x000fe200078e00ff */
[----:B------:R-:W-:Y:S01]  /*1440*/  SHF.R.S32.HI R5, RZ, 0x1f, R2 ;  /* 0x0000001fff057819 */ /* 0x000fe20000011402 */
[----:B------:R-:W-:Y:S01]  /*1450*/  CS2R R20, SRZ ;  /* 0x0000000000147805 */ /* 0x000fe2000001ff00 */
[----:B------:R-:W-:Y:S01]  /*1460*/  SHF.R.S32.HI R9, RZ, 0x1f, R6 ;  /* 0x0000001fff097819 */ /* 0x000fe20000011406 */
[----:B------:R-:W-:Y:S01]  /*1470*/  CS2R R16, SRZ ;  /* 0x0000000000107805 */ /* 0x000fe2000001ff00 */
[----:B------:R-:W-:-:S02]  /*1480*/  IADD3 R4, R10, 0x3f, RZ ;  /* 0x0000003f0a047810 */ /* 0x000fc40007ffe0ff */
[----:B------:R-:W-:Y:S02]  /*1490*/  LEA.HI R3, R3, R0, RZ, 0x6 ;  /* 0x0000000003037211 */ /* 0x000fe400078f30ff */
[----:B------:R-:W-:Y:S02]  /*14a0*/  LEA.HI R5, R5, R2, RZ, 0x6 ;  /* 0x0000000205057211 */ /* 0x000fe400078f30ff */
[----:B------:R-:W-:Y:S02]  /*14b0*/  LEA.HI R9, R9, R6, RZ, 0x6 ;  /* 0x0000000609097211 */ /* 0x000fe400078f30ff */
[----:B------:R-:W-:Y:S02]  /*14c0*/  SHF.R.S32.HI R11, RZ, 0x1f, R4 ;  /* 0x0000001fff0b7819 */ /* 0x000fe40000011404 */
[----:B------:R-:W-:Y:S02]  /*14d0*/  LOP3.LUT R3, R3, 0xffffffc0, RZ, 0xc0, !PT ;  /* 0xffffffc003037812 */ /* 0x000fe400078ec0ff */
[----:B------:R-:W-:-:S02]  /*14e0*/  LOP3.LUT R5, R5, 0xffffffc0, RZ, 0xc0, !PT ;  /* 0xffffffc005057812 */ /* 0x000fc400078ec0ff */
[----:B------:R-:W-:Y:S01]  /*14f0*/  LOP3.LUT R9, R9, 0xffffffc0, RZ, 0xc0, !PT ;  /* 0xffffffc009097812 */ /* 0x000fe200078ec0ff */
[----:B------:R-:W-:Y:S01]  /*1500*/  IMAD.IADD R64, R0, 0x1, -R3 ;  /* 0x0000000100407824 */ /* 0x000fe200078e0a03 */
[----:B------:R-:W-:Y:S01]  /*1510*/  LEA.HI R11, R11, R4, RZ, 0x6 ;  /* 0x000000040b0b7211 */ /* 0x000fe200078f30ff */
[----:B------:R-:W-:Y:S01]  /*1520*/  IMAD.IADD R3, R2, 0x1, -R5 ;  /* 0x0000000102037824 */ /* 0x000fe200078e0a05 */
[----:B------:R-:W-:Y:S01]  /*1530*/  SHF.R.S32.HI R61, RZ, 0x3, R61 ;  /* 0x00000003ff3d7819 */ /* 0x000fe2000001143d */
[----:B------:R-:W-:Y:S01]  /*1540*/  IMAD.IADD R5, R6, 0x1, -R9 ;  /* 0x0000000106057824 */ /* 0x000fe200078e0a09 */
[----:B------:R-:W-:Y:S01]  /*1550*/  SHF.R.S32.HI R60, RZ, 0x3, R60 ;  /* 0x00000003ff3c7819 */ /* 0x000fe2000001143c */
[----:B------:R-:W-:Y:S01]  /*1560*/  IMAD.MOV.U32 R4, RZ, RZ, RZ ;  /* 0x000000ffff047224 */ /* 0x000fe200078e00ff */
[----:B------:R-:W-:Y:S01]  /*1570*/  SHF.R.S32.HI R0, RZ, 0x3, R8 ;  /* 0x00000003ff007819 */ /* 0x000fe20000011408 */
[----:B------:R-:W-:Y:S01]  /*1580*/  IMAD.MOV.U32 R6, RZ, RZ, RZ ;  /* 0x000000ffff067224 */ /* 0x000fe200078e00ff */
[----:B------:R-:W-:-:S02]  /*1590*/  SHF.R.S32.HI R2, RZ, 0x6, R11 ;  /* 0x00000006ff027819 */ /* 0x000fc4000001140b */
.L_x_47:
[----:B-1----:R-:W1:Y:S02]  /*15a0*/  S2R R8, SR_TID.X ;  /* 0x0000000000087919 */ /* 0x002e640000002100 */
[----:B-1----:R-:W-:-:S13]  /*15b0*/  ISETP.GE.AND P0, PT, R8, 0x20, PT ;  /* 0x000000200800780c */ /* 0x002fda0003f06270 */
[----:B------:R-:W-:Y:S05]  /*15c0*/  @!P0 BRA `(.L_x_24) ;  /* 0x000006a000008947 */ /* 0x000fea0003800000 */
[----:B------:R-:W1:Y:S01]  /*15d0*/  S2R R9, SR_LANEID ;  /* 0x0000000000097919 */ /* 0x000e620000000000 */
[----:B------:R-:W-:Y:S01]  /*15e0*/  LOP3.LUT R70, R4, 0x1, RZ, 0xc0, !PT ;  /* 0x0000000104467812 */ /* 0x000fe200078ec0ff */
[----:B------:R-:W-:Y:S04]  /*15f0*/  WARPSYNC 0xffffffff ;  /* 0xffffffff00007948 */ /* 0x000fe80003800000 */
[----:B------:R-:W-:-:S05]  /*1600*/  IMAD R70, R70, 0x2400, RZ ;  /* 0x0000240046467824 */ /* 0x000fca00078e02ff */
[----:B------:R-:W-:Y:S02]  /*1610*/  IADD3 R14, R70, 0x5180, RZ ;  /* 0x00005180460e7810 */ /* 0x000fe40007ffe0ff */
[--C-:B-1----:R-:W-:Y:S02]  /*1620*/  SHF.R.U32.HI R8, RZ, 0x3, R9.reuse ;  /* 0x00000003ff087819 */ /* 0x102fe40000011609 */
[----:B------:R-:W-:Y:S02]  /*1630*/  SHF.R.U32.HI R10, RZ, 0x4, R9 ;  /* 0x00000004ff0a7819 */ /* 0x000fe40000011609 */
[----:B------:R-:W-:Y:S01]  /*1640*/  LOP3.LUT R9, R9, 0x7, RZ, 0xc0, !PT ;  /* 0x0000000709097812 */ /* 0x000fe200078ec0ff */
[----:B------:R-:W-:Y:S01]  /*1650*/  IMAD.SHL.U32 R12, R8, 0x8, RZ ;  /* 0x00000008080c7824 */ /* 0x000fe200078e00ff */
[----:B------:R-:W-:Y:S01]  /*1660*/  IADD3 R8, R70, 0x80, RZ ;  /* 0x0000008046087810 */ /* 0x000fe20007ffe0ff */
[----:B------:R-:W-:-:S03]  /*1670*/  IMAD.SHL.U32 R10, R10, 0x8, RZ ;  /* 0x000000080a0a7824 */ /* 0x000fc600078e00ff */
[----:B------:R-:W-:Y:S01]  /*1680*/  LOP3.LUT R9, R12, 0x8, R9, 0xe2, !PT ;  /* 0x000000080c097812 */ /* 0x000fe200078ee209 */
[----:B------:R-:W-:Y:S01]  /*1690*/  IMAD R69, R65, 0xbd0, R8 ;  /* 0x00000bd041457824 */ /* 0x000fe200078e0208 */
[C---:B------:R-:W-:Y:S02]  /*16a0*/  IADD3 R8, R70.reuse, 0x4880, RZ ;  /* 0x0000488046087810 */ /* 0x040fe40007ffe0ff */
[C---:B------:R-:W-:Y:S01]  /*16b0*/  IADD3 R12, R70.reuse, 0x48c0, RZ ;  /* 0x000048c0460c7810 */ /* 0x040fe20007ffe0ff */
[----:B------:R-:W-:Y:S01]  /*16c0*/  IMAD R67, R9, 0x48, R10 ;  /* 0x0000004809437824 */ /* 0x000fe200078e020a */
[----:B------:R-:W-:-:S03]  /*16d0*/  IADD3 R10, R70, 0x48a0, RZ ;  /* 0x000048a0460a7810 */ /* 0x000fc60007ffe0ff */
[C---:B------:R-:W-:Y:S02]  /*16e0*/  IMAD.U32 R40, R67.reuse, 0x2, R69 ;  /* 0x0000000243287824 */ /* 0x040fe400078e0045 */
[C---:B------:R-:W-:Y:S02]  /*16f0*/  IMAD.U32 R10, R67.reuse, 0x2, R10 ;  /* 0x00000002430a7824 */ /* 0x040fe400078e000a */
[C---:B------:R-:W-:Y:S02]  /*1700*/  IMAD.U32 R58, R67.reuse, 0x2, R8 ;  /* 0x00000002433a7824 */ /* 0x040fe400078e0008 */
[----:B------:R-:W-:Y:S01]  /*1710*/  LDSM.16.M88.4 R40, [R40] ;  /* 0x000000002828783b */ /* 0x000fe20000000200 */
[----:B------:R-:W-:Y:S01]  /*1720*/  IMAD.U32 R28, R67, 0x2, R12 ;  /* 0x00000002431c7824 */ /* 0x000fe200078e000c */
[----:B------:R-:W-:Y:S02]  /*1730*/  IADD3 R12, R69, 0x20, RZ ;  /* 0x00000020450c7810 */ /* 0x000fe40007ffe0ff */
[----:B------:R-:W1:Y:S03]  /*1740*/  LDSM.16.MT88.4 R8, [R10] ;  /* 0x000000000a08783b */ /* 0x000e660000004200 */
[C---:B------:R-:W-:Y:S01]  /*1750*/  IMAD.U32 R36, R67.reuse, 0x2, R12 ;  /* 0x0000000243247824 */ /* 0x040fe200078e000c */
[----:B------:R-:W2:Y:S04]  /*1760*/  LDSM.16.MT88.4 R56, [R58] ;  /* 0x000000003a38783b */ /* 0x000ea80000004200 */
[----:B------:R-:W3:Y:S04]  /*1770*/  LDSM.16.MT88.4 R28, [R28] ;  /* 0x000000001c1c783b */ /* 0x000ee80000004200 */
[----:B------:R-:W-:Y:S01]  /*1780*/  LDSM.16.M88.4 R36, [R36] ;  /* 0x000000002424783b */ /* 0x000fe20000000200 */
[C---:B-1----:R-:W-:Y:S07]  /*1790*/  HMMA.16816.F16 R54, R40.reuse, R8, R20 ;  /* 0x000000082836723c */ /* 0x042fee0000000814 */
[----:B------:R-:W-:Y:S01]  /*17a0*/  IADD3 R8, R70, 0x48e0, RZ ;  /* 0x000048e046087810 */ /* 0x000fe20007ffe0ff */
[----:B--2---:R-:W-:Y:S01]  /*17b0*/  HMMA.16816.F16 R56, R40, R56, R16 ;  /* 0x000000382838723c */ /* 0x004fe20000000810 */
[----:B------:R-:W-:-:S03]  /*17c0*/  IMAD.U32 R20, R67, 0x2, R14 ;  /* 0x0000000243147824 */ /* 0x000fc600078e000e */
[C---:B------:R-:W-:Y:S01]  /*17d0*/  IMAD.U32 R24, R67.reuse, 0x2, R8 ;  /* 0x0000000243187824 */ /* 0x040fe200078e0008 */
[C---:B------:R-:W-:Y:S02]  /*17e0*/  IADD3 R8, R70.reuse, 0x51c0, RZ ;  /* 0x000051c046087810 */ /* 0x040fe40007ffe0ff */
[C---:B------:R-:W-:Y:S01]  /*17f0*/  IADD3 R16, R70.reuse, 0x51a0, RZ ;  /* 0x000051a046107810 */ /* 0x040fe20007ffe0ff */
[----:B------:R-:W1:Y:S01]  /*1800*/  LDSM.16.MT88.4 R20, [R20] ;  /* 0x000000001414783b */ /* 0x000e620000004200 */
[C---:B------:R-:W-:Y:S01]  /*1810*/  HMMA.16816.F16 R52, R40.reuse, R10, R52 ;  /* 0x0000000a2834723c */ /* 0x040fe20000000834 */
[C---:B------:R-:W-:Y:S01]  /*1820*/  IMAD.U32 R12, R67.reuse, 0x2, R8 ;  /* 0x00000002430c7824 */ /* 0x040fe200078e0008 */
[C---:B------:R-:W-:Y:S01]  /*1830*/  IADD3 R8, R70.reuse, 0x51e0, RZ ;  /* 0x000051e046087810 */ /* 0x040fe20007ffe0ff */
[C---:B------:R-:W-:Y:S01]  /*1840*/  IMAD.U32 R16, R67.reuse, 0x2, R16 ;  /* 0x0000000243107824 */ /* 0x040fe200078e0010 */
[----:B------:R-:W2:Y:S03]  /*1850*/  LDSM.16.MT88.4 R24, [R24] ;  /* 0x000000001818783b */ /* 0x000ea60000004200 */
[C---:B------:R-:W-:Y:S01]  /*1860*/  IMAD.U32 R32, R67.reuse, 0x2, R8 ;  /* 0x0000000243207824 */ /* 0x040fe200078e0008 */
[----:B------:R-:W-:Y:S01]  /*1870*/  LDSM.16.MT88.4 R12, [R12] ;  /* 0x000000000c0c783b */ /* 0x000fe20000004200 */
[C---:B---3--:R-:W-:Y:S03]  /*1880*/  HMMA.16816.F16 R10, R40.reuse, R28, R44 ;  /* 0x0000001c280a723c */ /* 0x048fe6000000082c */
[----:B------:R-:W3:Y:S04]  /*1890*/  LDSM.16.MT88.4 R16, [R16] ;  /* 0x000000001010783b */ /* 0x000ee80000004200 */
[----:B------:R-:W4:Y:S01]  /*18a0*/  LDSM.16.MT88.4 R32, [R32] ;  /* 0x000000002020783b */ /* 0x000f220000004200 */
[C---:B------:R-:W-:Y:S08]  /*18b0*/  HMMA.16816.F16 R8, R40.reuse, R30, R46 ;  /* 0x0000001e2808723c */ /* 0x040ff0000000082e */
[----:B------:R-:W-:Y:S08]  /*18c0*/  HMMA.16816.F16 R6, R40, R58, R6 ;  /* 0x0000003a2806723c */ /* 0x000ff00000000806 */
[----:B-1----:R-:W-:Y:S07]  /*18d0*/  HMMA.16816.F16 R56, R36, R20, R56 ;  /* 0x000000142438723c */ /* 0x002fee0000000838 */
[----:B------:R-:W-:Y:S01]  /*18e0*/  IADD3 R20, R70, 0x5ae0, RZ ;  /* 0x00005ae046147810 */ /* 0x000fe20007ffe0ff */
[----:B--2---:R-:W-:Y:S04]  /*18f0*/  HMMA.16816.F16 R58, R40, R24, R48 ;  /* 0x00000018283a723c */ /* 0x004fe80000000830 */
[----:B------:R-:W-:-:S04]  /*1900*/  IMAD.U32 R28, R67, 0x2, R20 ;  /* 0x00000002431c7824 */ /* 0x000fc800078e0014 */
[----:B------:R-:W-:Y:S02]  /*1910*/  HMMA.16816.F16 R40, R40, R26, R50 ;  /* 0x0000001a2828723c */ /* 0x000fe40000000832 */
[----:B------:R-:W-:Y:S06]  /*1920*/  LDSM.16.MT88.4 R28, [R28] ;  /* 0x000000001c1c783b */ /* 0x000fec0000004200 */
[C---:B---3--:R-:W-:Y:S07]  /*1930*/  HMMA.16816.F16 R54, R36.reuse, R16, R54 ;  /* 0x000000102436723c */ /* 0x048fee0000000836 */
[----:B------:R-:W-:Y:S01]  /*1940*/  IADD3 R16, R70, 0x5aa0, RZ ;  /* 0x00005aa046107810 */ /* 0x000fe20007ffe0ff */
[----:B------:R-:W-:Y:S04]  /*1950*/  HMMA.16816.F16 R52, R36, R18, R52 ;  /* 0x000000122434723c */ /* 0x000fe80000000834 */
[----:B------:R-:W-:-:S03]  /*1960*/  IMAD.U32 R21, R67, 0x2, R16 ;  /* 0x0000000243157824 */ /* 0x000fc600078e0010 */
[----:B------:R-:W-:Y:S01]  /*1970*/  IADD3 R18, R70, 0x5ac0, RZ ;  /* 0x00005ac046127810 */ /* 0x000fe20007ffe0ff */
[----:B------:R-:W-:Y:S04]  /*1980*/  HMMA.16816.F16 R10, R36, R12, R10 ;  /* 0x0000000c240a723c */ /* 0x000fe8000000080a */
[----:B------:R-:W-:-:S03]  /*1990*/  IMAD.U32 R24, R67, 0x2, R18 ;  /* 0x0000000243187824 */ /* 0x000fc600078e0012 */
[----:B------:R-:W-:Y:S01]  /*19a0*/  IADD3 R12, R69, 0x40, RZ ;  /* 0x00000040450c7810 */ /* 0x000fe20007ffe0ff */
[----:B------:R-:W-:Y:S02]  /*19b0*/  HMMA.16816.F16 R8, R36, R14, R8 ;  /* 0x0000000e2408723c */ /* 0x000fe40000000808 */
[----:B------:R-:W-:Y:S02]  /*19c0*/  LDSM.16.MT88.4 R24, [R24] ;  /* 0x000000001818783b */ /* 0x000fe40000004200 */
[----:B------:R-:W-:-:S03]  /*19d0*/  IMAD.U32 R12, R67, 0x2, R12 ;  /* 0x00000002430c7824 */ /* 0x000fc600078e000c */
[----:B------:R-:W-:Y:S01]  /*19e0*/  IADD3 R14, R70, 0x5a80, RZ ;  /* 0x00005a80460e7810 */ /* 0x000fe20007ffe0ff */
[C---:B------:R-:W-:Y:S01]  /*19f0*/  HMMA.16816.F16 R6, R36.reuse, R22, R6 ;  /* 0x000000162406723c */ /* 0x040fe20000000806 */
[----:B------:R-:W-:Y:S03]  /*1a00*/  LDSM.16.MT88.4 R20, [R21] ;  /* 0x000000001514783b */ /* 0x000fe60000004200 */
[----:B------:R-:W-:Y:S02]  /*1a10*/  IMAD.U32 R17, R67, 0x2, R14 ;  /* 0x0000000243117824 */ /* 0x000fe400078e000e */
[----:B------:R-:W1:Y:S02]  /*1a20*/  LDSM.16.M88.4 R12, [R12] ;  /* 0x000000000c0c783b */ /* 0x000e640000000200 */
[C---:B----4-:R-:W-:Y:S02]  /*1a30*/  HMMA.16816.F16 R58, R36.reuse, R32, R58 ;  /* 0x00000020243a723c */ /* 0x050fe4000000083a */
[----:B------:R-:W2:Y:S05]  /*1a40*/  LDSM.16.MT88.4 R16, [R17] ;  /* 0x000000001110783b */ /* 0x000eaa0000004200 */
[----:B------:R-:W-:Y:S01]  /*1a50*/  IADD3 R32, R69, 0x60, RZ ;  /* 0x0000006045207810 */ /* 0x000fe20007ffe0ff */
[----:B------:R-:W-:Y:S04]  /*1a60*/  HMMA.16816.F16 R62, R36, R34, R40 ;  /* 0x00000022243e723c */ /* 0x000fe80000000828 */
[----:B------:R-:W-:-:S03]  /*1a70*/  IMAD.U32 R32, R67, 0x2, R32 ;  /* 0x0000000243207824 */ /* 0x000fc600078e0020 */
[C---:B------:R-:W-:Y:S02]  /*1a80*/  IADD3 R34, R70.reuse, 0x6380, RZ ;  /* 0x0000638046227810 */ /* 0x040fe40007ffe0ff */
[C---:B------:R-:W-:Y:S02]  /*1a90*/  IADD3 R36, R70.reuse, 0x63a0, RZ ;  /* 0x000063a046247810 */ /* 0x040fe40007ffe0ff */
[C---:B------:R-:W-:Y:S01]  /*1aa0*/  IADD3 R38, R70.reuse, 0x63c0, RZ ;  /* 0x000063c046267810 */ /* 0x040fe20007ffe0ff */
[C---:B------:R-:W-:Y:S01]  /*1ab0*/  IMAD.U32 R37, R67.reuse, 0x2, R34 ;  /* 0x0000000243257824 */ /* 0x040fe200078e0022 */
[----:B------:R-:W-:Y:S01]  /*1ac0*/  IADD3 R70, R70, 0x63e0, RZ ;  /* 0x000063e046467810 */ /* 0x000fe20007ffe0ff */
[C---:B------:R-:W-:Y:S01]  /*1ad0*/  IMAD.U32 R40, R67.reuse, 0x2, R36 ;  /* 0x0000000243287824 */ /* 0x040fe200078e0024 */
[----:B------:R-:W-:Y:S01]  /*1ae0*/  LDSM.16.M88.4 R32, [R32] ;  /* 0x000000002020783b */ /* 0x000fe20000000200 */
[C---:B------:R-:W-:Y:S02]  /*1af0*/  IMAD.U32 R44, R67.reuse, 0x2, R38 ;  /* 0x00000002432c7824 */ /* 0x040fe400078e0026 */
[----:B------:R-:W-:Y:S01]  /*1b00*/  IMAD.U32 R48, R67, 0x2, R70 ;  /* 0x0000000243307824 */ /* 0x000fe200078e0046 */
[----:B------:R-:W3:Y:S04]  /*1b10*/  LDSM.16.MT88.4 R36, [R37] ;  /* 0x000000002524783b */ /* 0x000ee80000004200 */
[----:B------:R-:W4:Y:S04]  /*1b20*/  LDSM.16.MT88.4 R40, [R40] ;  /* 0x000000002828783b */ /* 0x000f280000004200 */
[----:B------:R-:W5:Y:S01]  /*1b30*/  LDSM.16.MT88.4 R44, [R44] ;  /* 0x000000002c2c783b */ /* 0x000f620000004200 */
[C---:B-1----:R-:W-:Y:S03]  /*1b40*/  HMMA.16816.F16 R20, R12.reuse, R20, R54 ;  /* 0x000000140c14723c */ /* 0x042fe60000000836 */
[----:B------:R-:W1:Y:S05]  /*1b50*/  LDSM.16.MT88.4 R48, [R48] ;  /* 0x000000003030783b */ /* 0x000e6a0000004200 */
[C---:B--2---:R-:W-:Y:S08]  /*1b60*/  HMMA.16816.F16 R16, R12.reuse, R16, R56 ;  /* 0x000000100c10723c */ /* 0x044ff00000000838 */
[C---:B------:R-:W-:Y:S08]  /*1b70*/  HMMA.16816.F16 R6, R12.reuse, R18, R6 ;  /* 0x000000120c06723c */ /* 0x040ff00000000806 */
[C---:B------:R-:W-:Y:S08]  /*1b80*/  HMMA.16816.F16 R52, R12.reuse, R22, R52 ;  /* 0x000000160c34723c */ /* 0x040ff00000000834 */
[C---:B------:R-:W-:Y:S08]  /*1b90*/  HMMA.16816.F16 R10, R12.reuse, R24, R10 ;  /* 0x000000180c0a723c */ /* 0x040ff0000000080a */
[C---:B------:R-:W-:Y:S08]  /*1ba0*/  HMMA.16816.F16 R8, R12.reuse, R26, R8 ;  /* 0x0000001a0c08723c */ /* 0x040ff00000000808 */
[C---:B------:R-:W-:Y:S08]  /*1bb0*/  HMMA.16816.F16 R28, R12.reuse, R28, R58 ;  /* 0x0000001c0c1c723c */ /* 0x040ff0000000083a */
[----:B------:R-:W-:Y:S08]  /*1bc0*/  HMMA.16816.F16 R30, R12, R30, R62 ;  /* 0x0000001e0c1e723c */ /* 0x000ff0000000083e */
[C---:B---3--:R-:W-:Y:S08]  /*1bd0*/  HMMA.16816.F16 R16, R32.reuse, R36, R16 ;  /* 0x000000242010723c */ /* 0x048ff00000000810 */
[C---:B------:R-:W-:Y:S08]  /*1be0*/  HMMA.16816.F16 R6, R32.reuse, R38, R6 ;  /* 0x000000262006723c */ /* 0x040ff00000000806 */
[C---:B----4-:R-:W-:Y:S08]  /*1bf0*/  HMMA.16816.F16 R20, R32.reuse, R40, R20 ;  /* 0x000000282014723c */ /* 0x050ff00000000814 */
[C---:B------:R-:W-:Y:S08]  /*1c00*/  HMMA.16816.F16 R52, R32.reuse, R42, R52 ;  /* 0x0000002a2034723c */ /* 0x040ff00000000834 */
[C---:B-----5:R-:W-:Y:S08]  /*1c10*/  HMMA.16816.F16 R44, R32.reuse, R44, R10 ;  /* 0x0000002c202c723c */ /* 0x060ff0000000080a */
[C---:B------:R-:W-:Y:S08]  /*1c20*/  HMMA.16816.F16 R46, R32.reuse, R46, R8 ;  /* 0x0000002e202e723c */ /* 0x040ff00000000808 */
[C---:B-1----:R-:W-:Y:S08]  /*1c30*/  HMMA.16816.F16 R48, R32.reuse, R48, R28 ;  /* 0x000000302030723c */ /* 0x042ff0000000081c */
[----:B------:R-:W-:Y:S01]  /*1c40*/  HMMA.16816.F16 R50, R32, R50, R30 ;  /* 0x000000322032723c */ /* 0x000fe2000000081e */
[----:B------:R-:W-:Y:S10]  /*1c50*/  @!UPT UIADD3 URZ, URZ, URZ, URZ ;  /* 0x0000003f3f3ff290 */ /* 0x000ff4000fffe03f */
[----:B------:R-:W-:Y:S11]  /*1c60*/  BRA `(.L_x_25) ;  /* 0x0000185000007947 */ /* 0x000ff60003800000 */
.L_x_24:
[----:B------:R-:W-:-:S04]  /*1c70*/  IADD3 R9, R4, 0x1, RZ ;  /* 0x0000000104097810 */ /* 0x000fc80007ffe0ff */
[----:B------:R-:W-:-:S13]  /*1c80*/  ISETP.GE.AND P0, PT, R9, R2, PT ;  /* 0x000000020900720c */ /* 0x000fda0003f06270 */
[----:B------:R-:W-:Y:S05]  /*1c90*/  @!P0 BRA `(.L_x_26) ;  /* 0x0000002000008947 */ /* 0x000fea0003800000 */
[----:B------:R-:W-:-:S04]  /*1ca0*/  DEPBAR.LE SB0, 0x0 ;  /* 0x000080000000791a */ /* 0x000fc80000000000 */
[----:B------:R-:W-:Y:S05]  /*1cb0*/  BRA `(.L_x_25) ;  /* 0x0000180000007947 */ /* 0x000fea0003800000 */
.L_x_26:
[----:B------:R-:W-:Y:S01]  /*1cc0*/  ISETP.GT.AND P3, PT, R8, 0x1ff, PT ;  /* 0x000001ff0800780c */ /* 0x000fe20003f64270 */
[----:B------:R-:W-:-:S12]  /*1cd0*/  BSSY B1, `(.L_x_27) ;  /* 0x00000c2000017945 */ /* 0x000fd80003800000 */
[----:B------:R-:W-:Y:S05]  /*1ce0*/  @P3 BRA `(.L_x_28) ;  /* 0x00000c0000003947 */ /* 0x000fea0003800000 */
[C---:B------:R-:W-:Y:S01]  /*1cf0*/  IMNMX R11, R8.reuse, 0x1e0, !PT ;  /* 0x000001e0080b7817 */ /* 0x040fe20007800200 */
[----:B------:R-:W-:Y:S01]  /*1d00*/  BSSY B0, `(.L_x_29) ;  /* 0x000004e000007945 */ /* 0x000fe20003800000 */
[----:B------:R-:W-:Y:S02]  /*1d10*/  IMAD.MOV.U32 R10, RZ, RZ, R8 ;  /* 0x000000ffff0a7224 */ /* 0x000fe400078e0008 */
[----:B------:R-:W-:-:S04]  /*1d20*/  IADD3 R11, -R8, 0x1f, R11 ;  /* 0x0000001f080b7810 */ /* 0x000fc80007ffe10b */
[----:B------:R-:W-:-:S04]  /*1d30*/  LEA.HI R14, R11, 0x1, RZ, 0x1b ;  /* 0x000000010b0e7811 */ /* 0x000fc800078fd8ff */
[----:B------:R-:W-:-:S13]  /*1d40*/  LOP3.LUT P0, RZ, R14, 0x3, RZ, 0xc0, !PT ;  /* 0x000000030eff7812 */ /* 0x000fda000780c0ff */
[----:B------:R-:W-:Y:S05]  /*1d50*/  @!P0 BRA `(.L_x_30) ;  /* 0x0000048000008947 */ /* 0x000fea0003800000 */
[----:B------:R-:W-:Y:S01]  /*1d60*/  IMAD R10, R4, 0x40, R64 ;  /* 0x00000040040a7824 */ /* 0x000fe200078e0240 */
[----:B------:R-:W-:Y:S01]  /*1d70*/  LOP3.LUT R14, R14, 0x3, RZ, 0xc0, !PT ;  /* 0x000000030e0e7812 */ /* 0x000fe200078ec0ff */
[----:B------:R-:W-:Y:S03]  /*1d80*/  BSSY B2, `(.L_x_31) ;  /* 0x0000015000027945 */ /* 0x000fe60003800000 */
[----:B------:R-:W-:Y:S01]  /*1d90*/  IADD3 R19, R10, 0x40, RZ ;  /* 0x000000400a137810 */ /* 0x000fe20007ffe0ff */
[----:B------:R-:W-:Y:S01]  /*1da0*/  IMAD.IADD R10, R66, 0x1, R61 ;  /* 0x00000001420a7824 */ /* 0x000fe200078e023d */
[----:B------:R-:W-:Y:S02]  /*1db0*/  ISETP.NE.AND P1, PT, R14, 0x1, PT ;  /* 0x000000010e00780c */ /* 0x000fe40003f25270 */
[----:B------:R-:W-:-:S04]  /*1dc0*/  ISETP.GE.AND P0, PT, R19, c[0x0][0x180], PT ;  /* 0x0000600013007a0c */ /* 0x000fc80003f06270 */
[----:B------:R-:W-:-:S13]  /*1dd0*/  ISETP.GE.OR P0, PT, R10, c[0x0][0x178], P0 ;  /* 0x00005e000a007a0c */ /* 0x000fda0000706670 */
[----:B------:R-:W-:Y:S05]  /*1de0*/  @P0 BRA `(.L_x_32) ;  /* 0x000000e000000947 */ /* 0x000fea0003800000 */
[----:B------:R-:W-:Y:S01]  /*1df0*/  IMAD R12, R10, c[0x0][0x180], RZ ;  /* 0x000060000a0c7a24 */ /* 0x000fe200078e02ff */
[----:B------:R-:W-:Y:S01]  /*1e00*/  SHF.R.S32.HI R15, RZ, 0x1f, R19 ;  /* 0x0000001fff0f7819 */ /* 0x000fe20000011413 */
[----:B------:R-:W-:Y:S01]  /*1e10*/  IMAD R13, R61, 0x48, R64 ;  /* 0x000000483d0d7824 */ /* 0x000fe200078e0240 */
[----:B------:R-:W-:Y:S02]  /*1e20*/  LOP3.LUT R10, R9, 0x1, RZ, 0xc0, !PT ;  /* 0x00000001090a7812 */ /* 0x000fe400078ec0ff */
[----:B------:R-:W-:-:S03]  /*1e30*/  IADD3 R18, P0, R19, R12, RZ ;  /* 0x0000000c13127210 */ /* 0x000fc60007f1e0ff */
[----:B------:R-:W-:Y:S01]  /*1e40*/  IMAD R10, R10, 0x1200, R13 ;  /* 0x000012000a0a7824 */ /* 0x000fe200078e020d */
        /* <DEDUP_REMOVED lines=8> */
.L_x_32:
[----:B------:R-:W-:Y:S05]  /*1ed0*/  BSYNC B2 ;  /* 0x0000000000027941 */ /* 0x000fea0003800000 */
.L_x_31:
[----:B------:R-:W-:Y:S01]  /*1ee0*/  IADD3 R10, R8, 0x20, RZ ;  /* 0x00000020080a7810 */ /* 0x000fe20007ffe0ff */
[----:B------:R-:W-:Y:S05]  /*1ef0*/  @!P1 BRA `(.L_x_30) ;  /* 0x000002e000009947 */ /* 0x000fea0003800000 */
[----:B------:R-:W-:Y:S01]  /*1f00*/  IMAD R10, R4, 0x40, R3 ;  /* 0x00000040040a7824 */ /* 0x000fe200078e0203 */
[----:B------:R-:W-:Y:S01]  /*1f10*/  BSSY B2, `(.L_x_33) ;  /* 0x0000015000027945 */ /* 0x000fe20003800000 */
[----:B------:R-:W-:-:S03]  /*1f20*/  ISETP.NE.AND P1, PT, R14, 0x2, PT ;  /* 0x000000020e00780c */ /* 0x000fc60003f25270 */
[----:B-1----:R-:W-:Y:S01]  /*1f30*/  IADD3 R15, R10, 0x40, RZ ;  /* 0x000000400a0f7810 */ /* 0x002fe20007ffe0ff */
[----:B------:R-:W-:-:S03]  /*1f40*/  IMAD.IADD R10, R66, 0x1, R60 ;  /* 0x00000001420a7824 */ /* 0x000fc600078e023c */
        /* <DEDUP_REMOVED lines=10> */
[----:B------:R-:W-:Y:S01]  /*1ff0*/  LEA R12, P0, R14, c[0x0][0x160], 0x1 ;  /* 0x000058000e0c7a11 */ /* 0x000fe200078008ff */
[----:B------:R-:W-:-:S03]  /*2000*/  IMAD.SHL.U32 R15, R10, 0x2, RZ ;  /* 0x000000020a0f7824 */ /* 0x000fc600078e00ff */
[----:B------:R-:W-:-:S05]  /*2010*/  LEA.HI.X R13, R14, c[0x0][0x164], R13, 0x1, P0 ;  /* 0x000059000e0d7a11 */ /* 0x000fca00000f0c0d */
[----:B------:R-:W-:Y:S01]  /*2020*/  @!PT LDS RZ, [RZ] ;  /* 0x00000000fffff984 */ /* 0x000fe20000000800 */
[----:B------:R-:W-:Y:S01]  /*2030*/  @!PT LDS RZ, [RZ] ;  /* 0x00000000fffff984 */ /* 0x000fe20000000800 */
[----:B------:R-:W-:Y:S01]  /*2040*/  @!PT LDS RZ, [RZ] ;  /* 0x00000000fffff984 */ /* 0x000fe20000000800 */
[----:B------:R1:W-:Y:S04]  /*2050*/  LDGSTS.E.128 [R15+0x80], [R12.64] ;  /* 0x000800000c0f7fae */ /* 0x0003e8000b921c44 */
.L_x_34:
[----:B------:R-:W-:Y:S05]  /*2060*/  BSYNC B2 ;  /* 0x0000000000027941 */ /* 0x000fea0003800000 */
.L_x_33:
[----:B------:R-:W-:Y:S01]  /*2070*/  IADD3 R10, R8, 0x40, RZ ;  /* 0x00000040080a7810 */ /* 0x000fe20007ffe0ff */
[----:B------:R-:W-:Y:S05]  /*2080*/  @!P1 BRA `(.L_x_30) ;  /* 0x0000015000009947 */ /* 0x000fea0003800000 */
[----:B------:R-:W-:Y:S02]  /*2090*/  IMAD R10, R4, 0x40, R5 ;  /* 0x00000040040a7824 */ /* 0x000fe400078e0205 */
[----:B-1----:R-:W-:-:S03]  /*20a0*/  IMAD.IADD R12, R66, 0x1, R0 ;  /* 0x00000001420c7824 */ /* 0x002fc600078e0200 */
[----:B------:R-:W-:Y:S02]  /*20b0*/  IADD3 R18, R10, 0x40, RZ ;  /* 0x000000400a127810 */ /* 0x000fe40007ffe0ff */
[----:B------:R-:W-:Y:S02]  /*20c0*/  IADD3 R10, R8, 0x60, RZ ;  /* 0x00000060080a7810 */ /* 0x000fe40007ffe0ff */
        /* <DEDUP_REMOVED lines=17> */
.L_x_30:
[----:B------:R-:W-:Y:S05]  /*21e0*/  BSYNC B0 ;  /* 0x0000000000007941 */ /* 0x000fea0003800000 */
.L_x_29:
[----:B------:R-:W-:-:S13]  /*21f0*/  ISETP.GE.U32.AND P0, PT, R11, 0x60, PT ;  /* 0x000000600b00780c */ /* 0x000fda0003f06070 */
[----:B------:R-:W-:Y:S05]  /*2200*/  @!P0 BRA `(.L_x_28) ;  /* 0x000006e000008947 */ /* 0x000fea0003800000 */
[----:B------:R-:W-:-:S03]  /*2210*/  IMAD.SHL.U32 R11, R10, 0x8, RZ ;  /* 0x000000080a0b7824 */ /* 0x000fc600078e00ff */
.L_x_37:
[----:B-1----:R-:W-:Y:S01]  /*2220*/  IADD3 R12, R10, 0x20, RZ ;  /* 0x000000200a0c7810 */ /* 0x002fe20007ffe0ff */
[----:B------:R-:W-:Y:S01]  /*2230*/  BSSY B0, `(.L_x_35) ;  /* 0x0000068000007945 */ /* 0x000fe20003800000 */
[C---:B------:R-:W-:Y:S02]  /*2240*/  IADD3 R23, R11.reuse, 0x200, RZ ;  /* 0x000002000b177810 */ /* 0x040fe40007ffe0ff */
[----:B------:R-:W-:Y:S02]  /*2250*/  SHF.R.S32.HI R13, RZ, 0x1f, R12 ;  /* 0x0000001fff0d7819 */ /* 0x000fe4000001140c */
[----:B------:R-:W-:Y:S02]  /*2260*/  IADD3 R15, R11, 0x100, RZ ;  /* 0x000001000b0f7810 */ /* 0x000fe40007ffe0ff */
[----:B------:R-:W-:Y:S02]  /*2270*/  LEA.HI R14, R13, R12, RZ, 0x3 ;  /* 0x0000000c0d0e7211 */ /* 0x000fe400078f18ff */
[----:B------:R-:W-:-:S02]  /*2280*/  SHF.R.S32.HI R12, RZ, 0x1f, R11 ;  /* 0x0000001fff0c7819 */ /* 0x000fc4000001140b */
[----:B------:R-:W-:Y:S02]  /*2290*/  IADD3 R19, R10, 0x40, RZ ;  /* 0x000000400a137810 */ /* 0x000fe40007ffe0ff */
[----:B------:R-:W-:Y:S02]  /*22a0*/  LEA.HI R12, R12, R11, RZ, 0x6 ;  /* 0x0000000b0c0c7211 */ /* 0x000fe400078f30ff */
[----:B------:R-:W-:Y:S02]  /*22b0*/  SHF.R.S32.HI R24, RZ, 0x1f, R23 ;  /* 0x0000001fff187819 */ /* 0x000fe40000011417 */
[----:B------:R-:W-:Y:S02]  /*22c0*/  LOP3.LUT R12, R12, 0xffffffc0, RZ, 0xc0, !PT ;  /* 0xffffffc00c0c7812 */ /* 0x000fe400078ec0ff */
[----:B------:R-:W-:Y:S02]  /*22d0*/  SHF.R.S32.HI R18, RZ, 0x1f, R15 ;  /* 0x0000001fff127819 */ /* 0x000fe4000001140f */
[----:B------:R-:W-:Y:S01]  /*22e0*/  SHF.R.S32.HI R13, RZ, 0x1f, R10 ;  /* 0x0000001fff0d7819 */ /* 0x000fe2000001140a */
[----:B------:R-:W-:Y:S01]  /*22f0*/  IMAD.IADD R25, R11, 0x1, -R12 ;  /* 0x000000010b197824 */ /* 0x000fe200078e0a0c */
[----:B------:R-:W-:-:S02]  /*2300*/  SHF.R.S32.HI R22, RZ, 0x1f, R19 ;  /* 0x0000001fff167819 */ /* 0x000fc40000011413 */
[----:B------:R-:W-:Y:S01]  /*2310*/  LEA.HI R24, R24, R23, RZ, 0x6 ;  /* 0x0000001718187211 */ /* 0x000fe200078f30ff */
[----:B------:R-:W-:Y:S01]  /*2320*/  IMAD R12, R4, 0x40, R25 ;  /* 0x00000040040c7824 */ /* 0x000fe200078e0219 */
[----:B------:R-:W-:Y:S02]  /*2330*/  LEA.HI R18, R18, R15, RZ, 0x6 ;  /* 0x0000000f12127211 */ /* 0x000fe400078f30ff */
[----:B------:R-:W-:Y:S02]  /*2340*/  LEA.HI R13, R13, R10, RZ, 0x3 ;  /* 0x0000000a0d0d7211 */ /* 0x000fe400078f18ff */
[----:B------:R-:W-:Y:S02]  /*2350*/  LEA.HI R22, R22, R19, RZ, 0x3 ;  /* 0x0000001316167211 */ /* 0x000fe400078f18ff */
[----:B------:R-:W-:Y:S02]  /*2360*/  LOP3.LUT R24, R24, 0xffffffc0, RZ, 0xc0, !PT ;  /* 0xffffffc018187812 */ /* 0x000fe400078ec0ff */
[----:B------:R-:W-:-:S02]  /*2370*/  LOP3.LUT R18, R18, 0xffffffc0, RZ, 0xc0, !PT ;  /* 0xffffffc012127812 */ /* 0x000fc400078ec0ff */
[----:B------:R-:W-:Y:S01]  /*2380*/  SHF.R.S32.HI R19, RZ, 0x3, R13 ;  /* 0x00000003ff137819 */ /* 0x000fe2000001140d */
[----:B------:R-:W-:Y:S01]  /*2390*/  IMAD.IADD R32, R23, 0x1, -R24 ;  /* 0x0000000117207824 */ /* 0x000fe200078e0a18 */
[----:B------:R-:W-:Y:S01]  /*23a0*/  IADD3 R26, R12, 0x40, RZ ;  /* 0x000000400c1a7810 */ /* 0x000fe20007ffe0ff */
[----:B------:R-:W-:Y:S01]  /*23b0*/  IMAD.IADD R28, R15, 0x1, -R18 ;  /* 0x000000010f1c7824 */ /* 0x000fe200078e0a12 */
[----:B------:R-:W-:Y:S01]  /*23c0*/  SHF.R.S32.HI R31, RZ, 0x3, R22 ;  /* 0x00000003ff1f7819 */ /* 0x000fe20000011416 */
[----:B------:R-:W-:Y:S01]  /*23d0*/  IMAD.IADD R24, R66, 0x1, R19 ;  /* 0x0000000142187824 */ /* 0x000fe200078e0213 */
[----:B------:R-:W-:Y:S01]  /*23e0*/  ISETP.GE.AND P1, PT, R26, c[0x0][0x180], PT ;  /* 0x000060001a007a0c */ /* 0x000fe20003f26270 */
[C---:B------:R-:W-:Y:S01]  /*23f0*/  IMAD R13, R4.reuse, 0x40, R32 ;  /* 0x00000040040d7824 */ /* 0x040fe200078e0220 */
[----:B------:R-:W-:Y:S01]  /*2400*/  SHF.R.S32.HI R27, RZ, 0x3, R14 ;  /* 0x00000003ff1b7819 */ /* 0x000fe2000001140e */
[----:B------:R-:W-:Y:S01]  /*2410*/  IMAD R12, R4, 0x40, R28 ;  /* 0x00000040040c7824 */ /* 0x000fe200078e021c */
[----:B------:R-:W-:Y:S01]  /*2420*/  ISETP.GE.OR P1, PT, R24, c[0x0][0x178], P1 ;  /* 0x00005e0018007a0c */ /* 0x000fe20000f26670 */
[C---:B------:R-:W-:Y:S01]  /*2430*/  IMAD.IADD R33, R66.reuse, 0x1, R31 ;  /* 0x0000000142217824 */ /* 0x040fe200078e021f */
[----:B------:R-:W-:Y:S01]  /*2440*/  IADD3 R35, R13, 0x40, RZ ;  /* 0x000000400d237810 */ /* 0x000fe20007ffe0ff */
[----:B------:R-:W-:Y:S01]  /*2450*/  IMAD.IADD R29, R66, 0x1, R27 ;  /* 0x00000001421d7824 */ /* 0x000fe200078e021b */
[----:B------:R-:W-:-:S02]  /*2460*/  IADD3 R30, R12, 0x40, RZ ;  /* 0x000000400c1e7810 */ /* 0x000fc40007ffe0ff */
[----:B------:R-:W-:Y:S02]  /*2470*/  IADD3 R23, R11, 0x300, RZ ;  /* 0x000003000b177810 */ /* 0x000fe40007ffe0ff */
[----:B------:R-:W-:Y:S02]  /*2480*/  ISETP.GE.AND P2, PT, R35, c[0x0][0x180], PT ;  /* 0x0000600023007a0c */ /* 0x000fe40003f46270 */
[----:B------:R-:W-:Y:S02]  /*2490*/  ISETP.GE.AND P0, PT, R30, c[0x0][0x180], PT ;  /* 0x000060001e007a0c */ /* 0x000fe40003f06270 */
[----:B------:R-:W-:Y:S01]  /*24a0*/  SHF.R.S32.HI R18, RZ, 0x1f, R23 ;  /* 0x0000001fff127819 */ /* 0x000fe20000011417 */
[----:B------:R-:W-:Y:S01]  /*24b0*/  @!P1 IMAD R12, R19, 0x48, R25 ;  /* 0x00000048130c9824 */ /* 0x000fe200078e0219 */
[----:B------:R-:W-:Y:S01]  /*24c0*/  ISETP.GE.OR P2, PT, R33, c[0x0][0x178], P2 ;  /* 0x00005e0021007a0c */ /* 0x000fe20001746670 */
[----:B------:R-:W-:Y:S01]  /*24d0*/  @!P1 IMAD R13, R24, c[0x0][0x180], RZ ;  /* 0x00006000180d9a24 */ /* 0x000fe200078e02ff */
[----:B------:R-:W-:-:S02]  /*24e0*/  ISETP.GE.OR P0, PT, R29, c[0x0][0x178], P0 ;  /* 0x00005e001d007a0c */ /* 0x000fc40000706670 */
[----:B------:R-:W-:Y:S02]  /*24f0*/  @!P1 LOP3.LUT R37, R9, 0x1, RZ, 0xc0, !PT ;  /* 0x0000000109259812 */ /* 0x000fe400078ec0ff */
[----:B------:R-:W-:Y:S02]  /*2500*/  LEA.HI R18, R18, R23, RZ, 0x6 ;  /* 0x0000001712127211 */ /* 0x000fe400078f30ff */
[----:B------:R-:W-:Y:S01]  /*2510*/  IADD3 R15, R10, 0x60, RZ ;  /* 0x000000600a0f7810 */ /* 0x000fe20007ffe0ff */
[----:B------:R-:W-:Y:S01]  /*2520*/  @!P1 IMAD R25, R37, 0x1200, R12 ;  /* 0x0000120025199824 */ /* 0x000fe200078e020c */
[----:B------:R-:W-:Y:S02]  /*2530*/  LOP3.LUT R18, R18, 0xffffffc0, RZ, 0xc0, !PT ;  /* 0xffffffc012127812 */ /* 0x000fe400078ec0ff */
[----:B------:R-:W-:Y:S01]  /*2540*/  @!P1 SHF.R.S32.HI R12, RZ, 0x1f, R26 ;  /* 0x0000001fff0c9819 */ /* 0x000fe2000001141a */
[----:B------:R-:W-:Y:S01]  /*2550*/  @!P2 IMAD R19, R31, 0x48, R32 ;  /* 0x000000481f13a824 */ /* 0x000fe200078e0220 */
[----:B------:R-:W-:Y:S01]  /*2560*/  @!P1 IADD3 R24, P4, R26, R13, RZ ;  /* 0x0000000d1a189210 */ /* 0x000fe20007f9e0ff */
[----:B------:R-:W-:Y:S01]  /*2570*/  IMAD.IADD R23, R23, 0x1, -R18 ;  /* 0x0000000117177824 */ /* 0x000fe200078e0a12 */
[----:B------:R-:W-:Y:S01]  /*2580*/  SHF.R.S32.HI R22, RZ, 0x1f, R15 ;  /* 0x0000001fff167819 */ /* 0x000fe2000001140f */
[----:B------:R-:W-:Y:S01]  /*2590*/  @!P2 IMAD R18, R33, c[0x0][0x180], RZ ;  /* 0x000060002112aa24 */ /* 0x000fe200078e02ff */
[----:B------:R-:W-:Y:S01]  /*25a0*/  @!P1 LEA.HI.X.SX32 R13, R13, R12, 0x1, P4 ;  /* 0x0000000c0d0d9211 */ /* 0x000fe200020f0eff */
[----:B------:R-:W-:Y:S01]  /*25b0*/  @!P0 IMAD R14, R27, 0x48, R28 ;  /* 0x000000481b0e8824 */ /* 0x000fe200078e021c */
[----:B------:R-:W-:Y:S01]  /*25c0*/  @!P1 LEA R12, P4, R24, c[0x0][0x160], 0x1 ;  /* 0x00005800180c9a11 */ /* 0x000fe200078808ff */
[----:B------:R-:W-:Y:S01]  /*25d0*/  @!P1 IMAD.SHL.U32 R25, R25, 0x2, RZ ;  /* 0x0000000219199824 */ /* 0x000fe200078e00ff */
[----:B------:R-:W-:Y:S01]  /*25e0*/  LEA.HI R22, R22, R15, RZ, 0x3 ;  /* 0x0000000f16167211 */ /* 0x000fe200078f18ff */
[----:B------:R-:W-:Y:S01]  /*25f0*/  @!P0 IMAD R15, R29, c[0x0][0x180], RZ ;  /* 0x000060001d0f8a24 */ /* 0x000fe200078e02ff */
[----:B------:R-:W-:-:S02]  /*2600*/  @!P0 LOP3.LUT R27, R9, 0x1, RZ, 0xc0, !PT ;  /* 0x00000001091b8812 */ /* 0x000fc400078ec0ff */
[----:B------:R-:W-:Y:S02]  /*2610*/  @!P1 LEA.HI.X R13, R24, c[0x0][0x164], R13, 0x1, P4 ;  /* 0x00005900180d9a11 */ /* 0x000fe400020f0c0d */
[----:B------:R-:W-:Y:S01]  /*2620*/  @!P2 SHF.R.S32.HI R29, RZ, 0x1f, R35 ;  /* 0x0000001fff1da819 */ /* 0x000fe20000011423 */
[----:B------:R-:W-:Y:S01]  /*2630*/  @!P0 IMAD R27, R27, 0x1200, R14 ;  /* 0x000012001b1b8824 */ /* 0x000fe200078e020e */
[----:B------:R-:W-:Y:S01]  /*2640*/  @!P2 IADD3 R24, P4, R35, R18, RZ ;  /* 0x000000122318a210 */ /* 0x000fe20007f9e0ff */
[----:B------:R-:W-:Y:S01]  /*2650*/  @!PT LDS RZ, [RZ] ;  /* 0x00000000fffff984 */ /* 0x000fe20000000800 */
[----:B------:R-:W-:Y:S01]  /*2660*/  @!PT LDS RZ, [RZ] ;  /* 0x00000000fffff984 */ /* 0x000fe20000000800 */
[----:B------:R-:W-:Y:S01]  /*2670*/  @!PT LDS RZ, [RZ] ;  /* 0x00000000fffff984 */ /* 0x000fe20000000800 */
[----:B------:R1:W-:Y:S01]  /*2680*/  @!P1 LDGSTS.E.128 [R25+0x80], [R12.64] ;  /* 0x000800000c199fae */ /* 0x0003e2000b921c44 */
[----:B------:R-:W-:Y:S01]  /*2690*/  @!P0 SHF.R.S32.HI R14, RZ, 0x1f, R30 ;  /* 0x0000001fff0e8819 */ /* 0x000fe2000001141e */
[----:B------:R-:W-:Y:S01]  /*26a0*/  @!P0 IMAD.SHL.U32 R27, R27, 0x2, RZ ;  /* 0x000000021b1b8824 */ /* 0x000fe200078e00ff */
[----:B------:R-:W-:Y:S02]  /*26b0*/  @!P0 IADD3 R26, P5, R30, R15, RZ ;  /* 0x0000000f1e1a8210 */ /* 0x000fe40007fbe0ff */
[----:B------:R-:W-:-:S02]  /*26c0*/  @!P2 LOP3.LUT R28, R9, 0x1, RZ, 0xc0, !PT ;  /* 0x00000001091ca812 */ /* 0x000fc400078ec0ff */
[----:B------:R-:W-:Y:S02]  /*26d0*/  @!P2 LEA.HI.X.SX32 R31, R18, R29, 0x1, P4 ;  /* 0x0000001d121fa211 */ /* 0x000fe400020f0eff */
[----:B------:R-:W-:Y:S01]  /*26e0*/  @!P2 LEA R18, P4, R24, c[0x0][0x160], 0x1 ;  /* 0x000058001812aa11 */ /* 0x000fe200078808ff */
[----:B------:R-:W-:Y:S01]  /*26f0*/  @!P2 IMAD R29, R28, 0x1200, R19 ;  /* 0x000012001c1da824 */ /* 0x000fe200078e0213 */
[----:B------:R-:W-:Y:S02]  /*2700*/  @!P0 LEA.HI.X.SX32 R15, R15, R14, 0x1, P5 ;  /* 0x0000000e0f0f8211 */ /* 0x000fe400028f0eff */
[----:B------:R-:W-:Y:S01]  /*2710*/  @!P0 LEA R14, P5, R26, c[0x0][0x160], 0x1 ;  /* 0x000058001a0e8a11 */ /* 0x000fe200078a08ff */
[----:B------:R-:W-:Y:S01]  /*2720*/  @!P2 IMAD.SHL.U32 R29, R29, 0x2, RZ ;  /* 0x000000021d1da824 */ /* 0x000fe200078e00ff */
[----:B------:R-:W-:Y:S01]  /*2730*/  @!P2 LEA.HI.X R19, R24, c[0x0][0x164], R31, 0x1, P4 ;  /* 0x000059001813aa11 */ /* 0x000fe200020f0c1f */
[----:B------:R-:W-:Y:S01]  /*2740*/  IMAD R24, R4, 0x40, R23 ;  /* 0x0000004004187824 */ /* 0x000fe200078e0217 */
[----:B------:R-:W-:-:S02]  /*2750*/  @!P0 LEA.HI.X R15, R26, c[0x0][0x164], R15, 0x1, P5 ;  /* 0x000059001a0f8a11 */ /* 0x000fc400028f0c0f */
[----:B------:R-:W-:Y:S02]  /*2760*/  SHF.R.S32.HI R26, RZ, 0x3, R22 ;  /* 0x00000003ff1a7819 */ /* 0x000fe40000011416 */
[----:B------:R-:W-:Y:S01]  /*2770*/  IADD3 R31, R24, 0x40, RZ ;  /* 0x00000040181f7810 */ /* 0x000fe20007ffe0ff */
[----:B------:R1:W-:Y:S01]  /*2780*/  @!P0 LDGSTS.E.128 [R27+0x80], [R14.64] ;  /* 0x000800000e1b8fae */ /* 0x0003e2000b921c44 */
[----:B------:R-:W-:Y:S01]  /*2790*/  ISETP.GE.AND P0, PT, R10, 0x180, PT ;  /* 0x000001800a00780c */ /* 0x000fe20003f06270 */
[----:B------:R-:W-:Y:S01]  /*27a0*/  IMAD.IADD R24, R66, 0x1, R26 ;  /* 0x0000000142187824 */ /* 0x000fe200078e021a */
[----:B------:R-:W-:Y:S01]  /*27b0*/  ISETP.GE.AND P1, PT, R31, c[0x0][0x180], PT ;  /* 0x000060001f007a0c */ /* 0x000fe20003f26270 */
[----:B------:R1:W-:Y:S01]  /*27c0*/  @!P2 LDGSTS.E.128 [R29+0x80], [R18.64] ;  /* 0x00080000121dafae */ /* 0x0003e2000b921c44 */
[----:B------:R-:W-:Y:S02]  /*27d0*/  IADD3 R22, R10, 0x80, RZ ;  /* 0x000000800a167810 */ /* 0x000fe40007ffe0ff */
[----:B------:R-:W-:-:S13]  /*27e0*/  ISETP.GE.OR P1, PT, R24, c[0x0][0x178], P1 ;  /* 0x00005e0018007a0c */ /* 0x000fda0000f26670 */
[----:B------:R-:W-:Y:S05]  /*27f0*/  @P1 BRA `(.L_x_36) ;  /* 0x000000b000001947 */ /* 0x000fea0003800000 */
[----:B-1----:R-:W-:Y:S01]  /*2800*/  IMAD R10, R24, c[0x0][0x180], RZ ;  /* 0x00006000180a7a24 */ /* 0x002fe200078e02ff */
[----:B------:R-:W-:Y:S01]  /*2810*/  LOP3.LUT R12, R9, 0x1, RZ, 0xc0, !PT ;  /* 0x00000001090c7812 */ /* 0x000fe200078ec0ff */
[----:B------:R-:W-:Y:S01]  /*2820*/  IMAD R23, R26, 0x48, R23 ;  /* 0x000000481a177824 */ /* 0x000fe200078e0217 */
[----:B------:R-:W-:Y:S02]  /*2830*/  SHF.R.S32.HI R13, RZ, 0x1f, R31 ;  /* 0x0000001fff0d7819 */ /* 0x000fe4000001141f */
[----:B------:R-:W-:Y:S01]  /*2840*/  IADD3 R14, P1, R31, R10, RZ ;  /* 0x0000000a1f0e7210 */ /* 0x000fe20007f3e0ff */
[----:B------:R-:W-:-:S03]  /*2850*/  IMAD R15, R12, 0x1200, R23 ;  /* 0x000012000c0f7824 */ /* 0x000fc600078e0217 */
[----:B------:R-:W-:Y:S01]  /*2860*/  LEA.HI.X.SX32 R13, R10, R13, 0x1, P1 ;  /* 0x0000000d0a0d7211 */ /* 0x000fe200008f0eff */
[----:B------:R-:W-:Y:S01]  /*2870*/  IMAD.SHL.U32 R15, R15, 0x2, RZ ;  /* 0x000000020f0f7824 */ /* 0x000fe200078e00ff */
[----:B------:R-:W-:-:S04]  /*2880*/  LEA R12, P1, R14, c[0x0][0x160], 0x1 ;  /* 0x000058000e0c7a11 */ /* 0x000fc800078208ff */
[----:B------:R-:W-:-:S05]  /*2890*/  LEA.HI.X R13, R14, c[0x0][0x164], R13, 0x1, P1 ;  /* 0x000059000e0d7a11 */ /* 0x000fca00008f0c0d */
[----:B------:R1:W-:Y:S04]  /*28a0*/  LDGSTS.E.128 [R15+0x80], [R12.64] ;  /* 0x000800000c0f7fae */ /* 0x0003e8000b921c44 */
.L_x_36:
[----:B-1----:R-:W-:Y:S05]  /*28b0*/  BSYNC B0 ;  /* 0x0000000000007941 */ /* 0x002fea0003800000 */
.L_x_35:
[----:B------:R-:W-:Y:S01]  /*28c0*/  IMAD.MOV.U32 R10, RZ, RZ, R22 ;  /* 0x000000ffff0a7224 */ /* 0x000fe200078e0016 */
[----:B------:R-:W-:Y:S01]  /*28d0*/  IADD3 R11, R11, 0x400, RZ ;  /* 0x000004000b0b7810 */ /* 0x000fe20007ffe0ff */
[----:B------:R-:W-:Y:S05]  /*28e0*/  @!P0 BRA `(.L_x_37) ;  /* 0xfffff93000008947 */ /* 0x000fea000383ffff */
.L_x_28:
[----:B------:R-:W-:Y:S05]  /*28f0*/  BSYNC B1 ;  /* 0x0000000000017941 */ /* 0x000fea0003800000 */
.L_x_27:
[----:B------:R-:W-:Y:S01]  /*2900*/  BSSY B0, `(.L_x_38) ;  /* 0x00000b9000007945 */ /* 0x000fe20003800000 */
[----:B------:R-:W-:Y:S05]  /*2910*/  @P3 BRA `(.L_x_39) ;  /* 0x00000b7000003947 */ /* 0x000fea0003800000 */
[C---:B------:R-:W-:Y:S01]  /*2920*/  IMNMX R11, R8.reuse, 0x1e0, !PT ;  /* 0x000001e0080b7817 */ /* 0x040fe20007800200 */
[----:B------:R-:W-:Y:S03]  /*2930*/  BSSY B1, `(.L_x_40) ;  /* 0x0000046000017945 */ /* 0x000fe60003800000 */
[----:B------:R-:W-:-:S04]  /*2940*/  IADD3 R10, -R8, 0x1f, R11 ;  /* 0x0000001f080a7810 */ /* 0x000fc80007ffe10b */
[----:B------:R-:W-:-:S04]  /*2950*/  LEA.HI R11, R10, 0x1, RZ, 0x1b ;  /* 0x000000010a0b7811 */ /* 0x000fc800078fd8ff */
[----:B------:R-:W-:-:S13]  /*2960*/  LOP3.LUT P0, RZ, R11, 0x3, RZ, 0xc0, !PT ;  /* 0x000000030bff7812 */ /* 0x000fda000780c0ff */
[----:B------:R-:W-:Y:S05]  /*2970*/  @!P0 BRA `(.L_x_41) ;  /* 0x0000041000008947 */ /* 0x000fea0003800000 */
[----:B-1----:R-:W-:Y:S01]  /*2980*/  LEA R15, R4, 0x40, 0x6 ;  /* 0x00000040040f7811 */ /* 0x002fe200078e30ff */
[----:B------:R-:W-:Y:S01]  /*2990*/  IMAD.IADD R8, R68, 0x1, R64 ;  /* 0x0000000144087824 */ /* 0x000fe200078e0240 */
[----:B------:R-:W1:Y:S01]  /*29a0*/  S2R R14, SR_TID.X ;  /* 0x00000000000e7919 */ /* 0x000e620000002100 */
[----:B------:R-:W-:Y:S01]  /*29b0*/  LOP3.LUT R18, R9, 0x1, RZ, 0xc0, !PT ;  /* 0x0000000109127812 */ /* 0x000fe200078ec0ff */
[----:B------:R-:W-:Y:S02]  /*29c0*/  IMAD.MOV.U32 R13, RZ, RZ, 0x2400 ;  /* 0x00002400ff0d7424 */ /* 0x000fe400078e00ff */
[----:B------:R-:W-:Y:S01]  /*29d0*/  IMAD.IADD R11, R61, 0x1, R15 ;  /* 0x000000013d0b7824 */ /* 0x000fe200078e020f */
[----:B------:R-:W-:Y:S01]  /*29e0*/  ISETP.GE.AND P0, PT, R8, c[0x0][0x17c], PT ;  /* 0x00005f0008007a0c */ /* 0x000fe20003f06270 */
[----:B------:R-:W-:-:S03]  /*29f0*/  IMAD R18, R18, R13, 0x4880 ;  /* 0x0000488012127424 */ /* 0x000fc600078e020d */
[----:B------:R-:W-:-:S13]  /*2a00*/  ISETP.GE.OR P0, PT, R11, c[0x0][0x180], P0 ;  /* 0x000060000b007a0c */ /* 0x000fda0000706670 */
[----:B------:R-:W-:Y:S01]  /*2a10*/  @!P0 IMAD R11, R11, c[0x0][0x17c], RZ ;  /* 0x00005f000b0b8a24 */ /* 0x000fe200078e02ff */
[----:B------:R-:W-:Y:S01]  /*2a20*/  @!P0 SHF.R.S32.HI R12, RZ, 0x1f, R8 ;  /* 0x0000001fff0c8819 */ /* 0x000fe20000011408 */
[----:B------:R-:W-:Y:S01]  /*2a30*/  @!P0 IMAD R19, R61, 0x48, R64 ;  /* 0x000000483d138824 */ /* 0x000fe200078e0240 */
[----:B-1----:R-:W-:Y:S02]  /*2a40*/  IMNMX R23, R14, 0x1e0, !PT ;  /* 0x000001e00e177817 */ /* 0x002fe40007800200 */
[----:B------:R-:W-:Y:S02]  /*2a50*/  @!P0 IADD3 R8, P1, R8, R11, RZ ;  /* 0x0000000b08088210 */ /* 0x000fe40007f3e0ff */
[----:B------:R-:W-:Y:S02]  /*2a60*/  IADD3 R23, -R14, 0x1f, R23 ;  /* 0x0000001f0e177810 */ /* 0x000fe40007ffe117 */
[----:B------:R-:W-:Y:S02]  /*2a70*/  @!P0 LEA.HI.X.SX32 R11, R11, R12, 0x1, P1 ;  /* 0x0000000c0b0b8211 */ /* 0x000fe400008f0eff */
[----:B------:R-:W-:-:S02]  /*2a80*/  @!P0 LEA R12, P1, R8, c[0x0][0x168], 0x1 ;  /* 0x00005a00080c8a11 */ /* 0x000fc400078208ff */
[----:B------:R-:W-:Y:S02]  /*2a90*/  LEA.HI R23, R23, 0x1, RZ, 0x1b ;  /* 0x0000000117177811 */ /* 0x000fe400078fd8ff */
[----:B------:R-:W-:Y:S01]  /*2aa0*/  @!P0 LEA.HI.X R13, R8, c[0x0][0x16c], R11, 0x1, P1 ;  /* 0x00005b00080d8a11 */ /* 0x000fe200008f0c0b */
[----:B------:R-:W-:Y:S01]  /*2ab0*/  @!P0 IMAD R11, R19, 0x2, R18 ;  /* 0x00000002130b8824 */ /* 0x000fe200078e0212 */
[----:B------:R-:W-:Y:S02]  /*2ac0*/  LOP3.LUT R23, R23, 0x3, RZ, 0xc0, !PT ;  /* 0x0000000317177812 */ /* 0x000fe400078ec0ff */
[----:B------:R-:W-:Y:S02]  /*2ad0*/  IADD3 R8, R14, 0x20, RZ ;  /* 0x000000200e087810 */ /* 0x000fe40007ffe0ff */
[----:B------:R-:W-:Y:S01]  /*2ae0*/  @!PT LDS RZ, [RZ] ;  /* 0x00000000fffff984 */ /* 0x000fe20000000800 */
[----:B------:R-:W-:Y:S01]  /*2af0*/  @!PT LDS RZ, [RZ] ;  /* 0x00000000fffff984 */ /* 0x000fe20000000800 */
[----:B------:R-:W-:Y:S01]  /*2b00*/  @!PT LDS RZ, [RZ] ;  /* 0x00000000fffff984 */ /* 0x000fe20000000800 */
[----:B------:R1:W-:Y:S01]  /*2b10*/  @!P0 LDGSTS.E.128 [R11], [R12.64] ;  /* 0x000000000c0b8fae */ /* 0x0003e2000b921c44 */
[----:B------:R-:W-:-:S13]  /*2b20*/  ISETP.NE.AND P0, PT, R23, 0x1, PT ;  /* 0x000000011700780c */ /* 0x000fda0003f05270 */
[----:B------:R-:W-:Y:S05]  /*2b30*/  @!P0 BRA `(.L_x_41) ;  /* 0x0000025000008947 */ /* 0x000fea0003800000 */
[----:B-1----:R-:W-:Y:S01]  /*2b40*/  IMAD.IADD R8, R68, 0x1, R3 ;  /* 0x0000000144087824 */ /* 0x002fe200078e0203 */
[----:B------:R-:W-:Y:S01]  /*2b50*/  BSSY B2, `(.L_x_42) ;  /* 0x000000f000027945 */ /* 0x000fe20003800000 */
[----:B------:R-:W-:Y:S01]  /*2b60*/  IMAD.IADD R11, R60, 0x1, R15 ;  /* 0x000000013c0b7824 */ /* 0x000fe200078e020f */
[----:B------:R-:W-:Y:S02]  /*2b70*/  ISETP.NE.AND P1, PT, R23, 0x2, PT ;  /* 0x000000021700780c */ /* 0x000fe40003f25270 */
[----:B------:R-:W-:-:S04]  /*2b80*/  ISETP.GE.AND P0, PT, R8, c[0x0][0x17c], PT ;  /* 0x00005f0008007a0c */ /* 0x000fc80003f06270 */
[----:B------:R-:W-:-:S13]  /*2b90*/  ISETP.GE.OR P0, PT, R11, c[0x0][0x180], P0 ;  /* 0x000060000b007a0c */ /* 0x000fda0000706670 */
[----:B------:R-:W-:Y:S05]  /*2ba0*/  @P0 BRA `(.L_x_43) ;  /* 0x0000009000000947 */ /* 0x000fea0003800000 */
[----:B------:R-:W-:Y:S01]  /*2bb0*/  IMAD R11, R11, c[0x0][0x17c], RZ ;  /* 0x00005f000b0b7a24 */ /* 0x000fe200078e02ff */
[----:B------:R-:W-:Y:S01]  /*2bc0*/  SHF.R.S32.HI R12, RZ, 0x1f, R8 ;  /* 0x0000001fff0c7819 */ /* 0x000fe20000011408 */
[----:B------:R-:W-:-:S03]  /*2bd0*/  IMAD R19, R60, 0x48, R3 ;  /* 0x000000483c137824 */ /* 0x000fc600078e0203 */
[----:B------:R-:W-:-:S04]  /*2be0*/  IADD3 R8, P0, R8, R11, RZ ;  /* 0x0000000b08087210 */ /* 0x000fc80007f1e0ff */
[----:B------:R-:W-:Y:S02]  /*2bf0*/  LEA.HI.X.SX32 R11, R11, R12, 0x1, P0 ;  /* 0x0000000c0b0b7211 */ /* 0x000fe400000f0eff */
[----:B------:R-:W-:-:S04]  /*2c00*/  LEA R12, P0, R8, c[0x0][0x168], 0x1 ;  /* 0x00005a00080c7a11 */ /* 0x000fc800078008ff */
[----:B------:R-:W-:Y:S01]  /*2c10*/  LEA.HI.X R13, R8, c[0x0][0x16c], R11, 0x1, P0 ;  /* 0x00005b00080d7a11 */ /* 0x000fe200000f0c0b */
[----:B------:R-:W-:-:S05]  /*2c20*/  IMAD R11, R19, 0x2, R18 ;  /* 0x00000002130b7824 */ /* 0x000fca00078e0212 */
[----:B------:R1:W-:Y:S03]  /*2c30*/  LDGSTS.E.128 [R11], [R12.64] ;  /* 0x000000000c0b7fae */ /* 0x0003e6000b921c44 */
.L_x_43:
[----:B------:R-:W-:Y:S05]  /*2c40*/  BSYNC B2 ;  /* 0x0000000000027941 */ /* 0x000fea0003800000 */
.L_x_42:
[----:B------:R-:W-:Y:S01]  /*2c50*/  IADD3 R8, R14, 0x40, RZ ;  /* 0x000000400e087810 */ /* 0x000fe20007ffe0ff */
[----:B------:R-:W-:Y:S05]  /*2c60*/  @!P1 BRA `(.L_x_41) ;  /* 0x0000012000009947 */ /* 0x000fea0003800000 */
[----:B-1----:R-:W-:Y:S01]  /*2c70*/  IMAD.IADD R11, R68, 0x1, R5 ;  /* 0x00000001440b7824 */ /* 0x002fe200078e0205 */
[----:B------:R-:W-:Y:S01]  /*2c80*/  IADD3 R8, R14, 0x60, RZ ;  /* 0x000000600e087810 */ /* 0x000fe20007ffe0ff */
[----:B------:R-:W-:-:S03]  /*2c90*/  IMAD.IADD R12, R0, 0x1, R15 ;  /* 0x00000001000c7824 */ /* 0x000fc600078e020f */
        /* <DEDUP_REMOVED lines=11> */
[----:B------:R-:W-:Y:S01]  /*2d50*/  @!PT LDS RZ, [RZ] ;  /* 0x00000000fffff984 */ /* 0x000fe20000000800 */
[----:B------:R-:W-:Y:S01]  /*2d60*/  @!PT LDS RZ, [RZ] ;  /* 0x00000000fffff984 */ /* 0x000fe20000000800 */
[----:B------:R-:W-:Y:S01]  /*2d70*/  @!PT LDS RZ, [RZ] ;  /* 0x00000000fffff984 */ /* 0x000fe20000000800 */
[----:B------:R1:W-:Y:S03]  /*2d80*/  LDGSTS.E.128 [R11], [R12.64] ;  /* 0x000000000c0b7fae */ /* 0x0003e6000b921c44 */
.L_x_41:
[----:B-1----:R-:W-:Y:S05]  /*2d90*/  BSYNC B1 ;  /* 0x0000000000017941 */ /* 0x002fea0003800000 */
.L_x_40:
[----:B------:R-:W-:-:S13]  /*2da0*/  ISETP.GE.U32.AND P0, PT, R10, 0x60, PT ;  /* 0x000000600a00780c */ /* 0x000fda0003f06070 */
[----:B------:R-:W-:Y:S05]  /*2db0*/  @!P0 BRA `(.L_x_39) ;  /* 0x000006d000008947 */ /* 0x000fea0003800000 */
.L_x_46:
[C---:B------:R-:W-:Y:S01]  /*2dc0*/  IMAD.SHL.U32 R10, R8.reuse, 0x8, RZ ;  /* 0x00000008080a7824 */ /* 0x040fe200078e00ff */
[C---:B------:R-:W-:Y:S01]  /*2dd0*/  IADD3 R12, R8.reuse, 0x20, RZ ;  /* 0x00000020080c7810 */ /* 0x040fe20007ffe0ff */
[----:B------:R-:W-:Y:S01]  /*2de0*/  BSSY B1, `(.L_x_44) ;  /* 0x0000068000017945 */ /* 0x000fe20003800000 */
[----:B------:R-:W-:Y:S02]  /*2df0*/  IADD3 R14, R8, 0x40, RZ ;  /* 0x00000040080e7810 */ /* 0x000fe40007ffe0ff */
[----:B------:R-:W-:Y:S02]  /*2e00*/  SHF.R.S32.HI R11, RZ, 0x1f, R10 ;  /* 0x0000001fff0b7819 */ /* 0x000fe4000001140a */
[----:B------:R-:W-:Y:S01]  /*2e10*/  SHF.R.S32.HI R13, RZ, 0x1f, R12 ;  /* 0x0000001fff0d7819 */ /* 0x000fe2000001140c */
[----:B------:R-:W-:Y:S01]  /*2e20*/  IMAD.SHL.U32 R18, R14, 0x8, RZ ;  /* 0x000000080e127824 */ /* 0x000fe200078e00ff */
[----:B------:R-:W-:Y:S02]  /*2e30*/  LEA.HI R11, R11, R10, RZ, 0x6 ;  /* 0x0000000a0b0b7211 */ /* 0x000fe400078f30ff */
[----:B------:R-:W-:Y:S01]  /*2e40*/  LEA.HI R13, R13, R12, RZ, 0x3 ;  /* 0x0000000c0d0d7211 */ /* 0x000fe200078f18ff */
[----:B------:R-:W-:Y:S01]  /*2e50*/  IMAD.SHL.U32 R12, R12, 0x8, RZ ;  /* 0x000000080c0c7824 */ /* 0x000fe200078e00ff */
[----:B------:R-:W-:-:S02]  /*2e60*/  LOP3.LUT R11, R11, 0xffffffc0, RZ, 0xc0, !PT ;  /* 0xffffffc00b0b7812 */ /* 0x000fc400078ec0ff */
[----:B------:R-:W-:Y:S02]  /*2e70*/  SHF.R.S32.HI R15, RZ, 0x1f, R14 ;  /* 0x0000001fff0f7819 */ /* 0x000fe4000001140e */
[----:B------:R-:W-:Y:S01]  /*2e80*/  SHF.R.S32.HI R19, RZ, 0x1f, R18 ;  /* 0x0000001fff137819 */ /* 0x000fe20000011412 */
[----:B------:R-:W-:Y:S01]  /*2e90*/  IMAD.IADD R25, R10, 0x1, -R11 ;  /* 0x000000010a197824 */ /* 0x000fe200078e0a0b */
[----:B------:R-:W-:Y:S02]  /*2ea0*/  LEA.HI R14, R15, R14, RZ, 0x3 ;  /* 0x0000000e0f0e7211 */ /* 0x000fe400078f18ff */
[----:B------:R-:W-:Y:S01]  /*2eb0*/  SHF.R.S32.HI R15, RZ, 0x1f, R12 ;  /* 0x0000001fff0f7819 */ /* 0x000fe2000001140c */
[----:B------:R-:W-:Y:S01]  /*2ec0*/  IMAD.IADD R26, R68, 0x1, R25 ;  /* 0x00000001441a7824 */ /* 0x000fe200078e0219 */
[----:B------:R-:W-:Y:S02]  /*2ed0*/  SHF.R.S32.HI R11, RZ, 0x1f, R8 ;  /* 0x0000001fff0b7819 */ /* 0x000fe40000011408 */
[----:B------:R-:W-:-:S02]  /*2ee0*/  LEA.HI R15, R15, R12, RZ, 0x6 ;  /* 0x0000000c0f0f7211 */ /* 0x000fc400078f30ff */
[----:B------:R-:W-:Y:S02]  /*2ef0*/  LEA.HI R11, R11, R8, RZ, 0x3 ;  /* 0x000000080b0b7211 */ /* 0x000fe400078f18ff */
[----:B------:R-:W-:Y:S02]  /*2f00*/  LOP3.LUT R15, R15, 0xffffffc0, RZ, 0xc0, !PT ;  /* 0xffffffc00f0f7812 */ /* 0x000fe400078ec0ff */
[----:B------:R-:W-:Y:S02]  /*2f10*/  SHF.R.S32.HI R24, RZ, 0x3, R11 ;  /* 0x00000003ff187819 */ /* 0x000fe4000001140b */
[----:B------:R-:W-:Y:S01]  /*2f20*/  LEA.HI R19, R19, R18, RZ, 0x6 ;  /* 0x0000001213137211 */ /* 0x000fe200078f30ff */
[----:B------:R-:W-:Y:S01]  /*2f30*/  IMAD.IADD R27, R12, 0x1, -R15 ;  /* 0x000000010c1b7824 */ /* 0x000fe200078e0a0f */
[----:B------:R-:W-:Y:S01]  /*2f40*/  SHF.R.S32.HI R15, RZ, 0x3, R13 ;  /* 0x00000003ff0f7819 */ /* 0x000fe2000001140d */
[----:B------:R-:W-:Y:S01]  /*2f50*/  IMAD R10, R4, 0x40, R24 ;  /* 0x00000040040a7824 */ /* 0x000fe200078e0218 */
[----:B------:R-:W-:Y:S01]  /*2f60*/  SHF.R.S32.HI R29, RZ, 0x3, R14 ;  /* 0x00000003ff1d7819 */ /* 0x000fe2000001140e */
[----:B------:R-:W-:Y:S01]  /*2f70*/  IMAD.IADD R31, R68, 0x1, R27 ;  /* 0x00000001441f7824 */ /* 0x000fe200078e021b */
[----:B------:R-:W-:-:S02]  /*2f80*/  IADD3 R22, R8, 0x60, RZ ;  /* 0x0000006008167810 */ /* 0x000fc40007ffe0ff */
[----:B------:R-:W-:Y:S01]  /*2f90*/  LOP3.LUT R19, R19, 0xffffffc0, RZ, 0xc0, !PT ;  /* 0xffffffc013137812 */ /* 0x000fe200078ec0ff */
[----:B------:R-:W-:Y:S01]  /*2fa0*/  IMAD R11, R4, 0x40, R29 ;  /* 0x00000040040b7824 */ /* 0x000fe200078e021d */
[----:B------:R-:W-:Y:S01]  /*2fb0*/  IADD3 R14, R10, 0x40, RZ ;  /* 0x000000400a0e7810 */ /* 0x000fe20007ffe0ff */
[----:B------:R-:W-:Y:S01]  /*2fc0*/  IMAD R10, R4, 0x40, R15 ;  /* 0x00000040040a7824 */ /* 0x000fe200078e020f */
[----:B------:R-:W-:Y:S01]  /*2fd0*/  ISETP.GE.AND P1, PT, R26, c[0x0][0x17c], PT ;  /* 0x00005f001a007a0c */ /* 0x000fe20003f26270 */
[----:B------:R-:W-:Y:S01]  /*2fe0*/  IMAD.SHL.U32 R23, R22, 0x8, RZ ;  /* 0x0000000816177824 */ /* 0x000fe200078e00ff */
[----:B------:R-:W-:Y:S01]  /*2ff0*/  ISETP.GE.AND P0, PT, R31, c[0x0][0x17c], PT ;  /* 0x00005f001f007a0c */ /* 0x000fe20003f06270 */
[----:B------:R-:W-:Y:S01]  /*3000*/  IMAD.IADD R30, R18, 0x1, -R19 ;  /* 0x00000001121e7824 */ /* 0x000fe200078e0a13 */
[----:B------:R-:W-:Y:S02]  /*3010*/  IADD3 R28, R10, 0x40, RZ ;  /* 0x000000400a1c7810 */ /* 0x000fe40007ffe0ff */
[----:B------:R-:W-:Y:S01]  /*3020*/  ISETP.GE.OR P1, PT, R14, c[0x0][0x180], P1 ;  /* 0x000060000e007a0c */ /* 0x000fe20000f26670 */
[----:B------:R-:W-:Y:S01]  /*3030*/  IMAD.IADD R34, R68, 0x1, R30 ;  /* 0x0000000144227824 */ /* 0x000fe200078e021e */
[----:B------:R-:W-:-:S02]  /*3040*/  SHF.R.S32.HI R12, RZ, 0x1f, R23 ;  /* 0x0000001fff0c7819 */ /* 0x000fc40000011417 */
[----:B------:R-:W-:Y:S02]  /*3050*/  ISETP.GE.OR P0, PT, R28, c[0x0][0x180], P0 ;  /* 0x000060001c007a0c */ /* 0x000fe40000706670 */
[----:B------:R-:W-:Y:S02]  /*3060*/  LEA.HI R12, R12, R23, RZ, 0x6 ;  /* 0x000000170c0c7211 */ /* 0x000fe400078f30ff */
[----:B------:R-:W-:Y:S02]  /*3070*/  IADD3 R32, R11, 0x40, RZ ;  /* 0x000000400b207810 */ /* 0x000fe40007ffe0ff */
[----:B------:R-:W-:Y:S02]  /*3080*/  ISETP.GE.AND P2, PT, R34, c[0x0][0x17c], PT ;  /* 0x00005f0022007a0c */ /* 0x000fe40003f46270 */
[----:B------:R-:W-:Y:S01]  /*3090*/  LOP3.LUT R12, R12, 0xffffffc0, RZ, 0xc0, !PT ;  /* 0xffffffc00c0c7812 */ /* 0x000fe200078ec0ff */
[----:B------:R-:W-:Y:S01]  /*30a0*/  @!P1 IMAD R10, R24, 0x48, R25 ;  /* 0x00000048180a9824 */ /* 0x000fe200078e0219 */
[----:B------:R-:W-:Y:S01]  /*30b0*/  ISETP.GE.OR P2, PT, R32, c[0x0][0x180], P2 ;  /* 0x0000600020007a0c */ /* 0x000fe20001746670 */
[----:B------:R-:W-:Y:S01]  /*30c0*/  @!P1 IMAD R11, R14, c[0x0][0x17c], RZ ;  /* 0x00005f000e0b9a24 */ /* 0x000fe200078e02ff */
[----:B------:R-:W-:Y:S01]  /*30d0*/  @!P1 SHF.R.S32.HI R18, RZ, 0x1f, R26 ;  /* 0x0000001fff129819 */ /* 0x000fe2000001141a */
[----:B------:R-:W-:Y:S01]  /*30e0*/  IMAD.IADD R19, R23, 0x1, -R12 ;  /* 0x0000000117137824 */ /* 0x000fe200078e0a0c */
[----:B------:R-:W-:Y:S01]  /*30f0*/  @!P0 LOP3.LUT R25, R9, 0x1, RZ, 0xc0, !PT ;  /* 0x0000000109198812 */ /* 0x000fe200078ec0ff */
[----:B------:R-:W-:Y:S01]  /*3100*/  @!P0 IMAD R12, R15, 0x48, R27 ;  /* 0x000000480f0c8824 */ /* 0x000fe200078e021b */
[----:B------:R-:W-:-:S02]  /*3110*/  @!P1 LOP3.LUT R23, R9, 0x1, RZ, 0xc0, !PT ;  /* 0x0000000109179812 */ /* 0x000fc400078ec0ff */
[----:B------:R-:W-:Y:S01]  /*3120*/  @!P1 IADD3 R26, P3, R26, R11, RZ ;  /* 0x0000000b1a1a9210 */ /* 0x000fe20007f7e0ff */
[----:B------:R-:W-:Y:S01]  /*3130*/  @!P0 IMAD R25, R25, 0x1200, R12 ;  /* 0x0000120019198824 */ /* 0x000fe200078e020c */
[----:B------:R-:W-:Y:S01]  /*3140*/  SHF.R.S32.HI R13, RZ, 0x1f, R22 ;  /* 0x0000001fff0d7819 */ /* 0x000fe20000011416 */
[----:B------:R-:W-:Y:S01]  /*3150*/  @!P0 IMAD R12, R28, c[0x0][0x17c], RZ ;  /* 0x00005f001c0c8a24 */ /* 0x000fe200078e02ff */
[----:B------:R-:W-:Y:S01]  /*3160*/  @!P1 LEA.HI.X.SX32 R11, R11, R18, 0x1, P3 ;  /* 0x000000120b0b9211 */ /* 0x000fe200018f0eff */
[----:B------:R-:W-:Y:S01]  /*3170*/  @!P2 IMAD R15, R32, c[0x0][0x17c], RZ ;  /* 0x00005f00200faa24 */ /* 0x000fe200078e02ff */
[----:B------:R-:W-:Y:S01]  /*3180*/  @!P2 LOP3.LUT R27, R9, 0x1, RZ, 0xc0, !PT ;  /* 0x00000001091ba812 */ /* 0x000fe200078ec0ff */
[----:B------:R-:W-:Y:S01]  /*3190*/  @!P1 IMAD R23, R23, 0x1200, R10 ;  /* 0x0000120017179824 */ /* 0x000fe200078e020a */
[----:B------:R-:W-:Y:S01]  /*31a0*/  @!P1 LEA R10, P3, R26, c[0x0][0x168], 0x1 ;  /* 0x00005a001a0a9a11 */ /* 0x000fe200078608ff */
[----:B------:R-:W-:Y:S01]  /*31b0*/  @!P2 IMAD R14, R29, 0x48, R30 ;  /* 0x000000481d0ea824 */ /* 0x000fe200078e021e */
[----:B------:R-:W-:Y:S01]  /*31c0*/  @!P0 SHF.R.S32.HI R29, RZ, 0x1f, R31 ;  /* 0x0000001fff1d8819 */ /* 0x000fe2000001141f */
[----:B------:R-:W-:Y:S01]  /*31d0*/  @!P1 IMAD.SHL.U32 R23, R23, 0x2, RZ ;  /* 0x0000000217179824 */ /* 0x000fe200078e00ff */
[----:B------:R-:W-:Y:S01]  /*31e0*/  @!P0 IADD3 R24, P4, R31, R12, RZ ;  /* 0x0000000c1f188210 */ /* 0x000fe20007f9e0ff */
[----:B------:R-:W-:Y:S01]  /*31f0*/  @!P2 IMAD R27, R27, 0x1200, R14 ;  /* 0x000012001b1ba824 */ /* 0x000fe200078e020e */
[----:B------:R-:W-:Y:S01]  /*3200*/  LEA.HI R13, R13, R22, RZ, 0x3 ;  /* 0x000000160d0d7211 */ /* 0x000fe200078f18ff */
[----:B------:R-:W-:Y:S01]  /*3210*/  @!P0 IMAD.SHL.U32 R25, R25, 0x2, RZ ;  /* 0x0000000219198824 */ /* 0x000fe200078e00ff */
[----:B------:R-:W-:Y:S01]  /*3220*/  @!P2 SHF.R.S32.HI R18, RZ, 0x1f, R34 ;  /* 0x0000001fff12a819 */ /* 0x000fe20000011422 */
[----:B------:R-:W-:Y:S01]  /*3230*/  @!P2 IMAD.SHL.U32 R27, R27, 0x2, RZ ;  /* 0x000000021b1ba824 */ /* 0x000fe200078e00ff */
[----:B------:R-:W-:-:S02]  /*3240*/  @!P2 IADD3 R22, P5, R34, R15, RZ ;  /* 0x0000000f2216a210 */ /* 0x000fc40007fbe0ff */
[----:B------:R-:W-:Y:S02]  /*3250*/  @!P1 LEA.HI.X R11, R26, c[0x0][0x16c], R11, 0x1, P3 ;  /* 0x00005b001a0b9a11 */ /* 0x000fe400018f0c0b */
[----:B------:R-:W-:Y:S02]  /*3260*/  @!P0 LEA.HI.X.SX32 R29, R12, R29, 0x1, P4 ;  /* 0x0000001d0c1d8211 */ /* 0x000fe400020f0eff */
[----:B------:R-:W-:Y:S01]  /*3270*/  @!P0 LEA R12, P3, R24, c[0x0][0x168], 0x1 ;  /* 0x00005a00180c8a11 */ /* 0x000fe200078608ff */
[----:B------:R-:W-:Y:S01]  /*3280*/  @!PT LDS RZ, [RZ] ;  /* 0x00000000fffff984 */ /* 0x000fe20000000800 */
[----:B------:R-:W-:Y:S01]  /*3290*/  @!PT LDS RZ, [RZ] ;  /* 0x00000000fffff984 */ /* 0x000fe20000000800 */
[----:B------:R-:W-:Y:S01]  /*32a0*/  @!PT LDS RZ, [RZ] ;  /* 0x00000000fffff984 */ /* 0x000fe20000000800 */
[----:B------:R1:W-:Y:S01]  /*32b0*/  @!P1 LDGSTS.E.128 [R23+0x4880], [R10.64] ;  /* 0x048800000a179fae */ /* 0x0003e2000b921c44 */
[----:B------:R-:W-:Y:S02]  /*32c0*/  @!P2 LEA.HI.X.SX32 R15, R15, R18, 0x1, P5 ;  /* 0x000000120f0fa211 */ /* 0x000fe400028f0eff */
[----:B------:R-:W-:Y:S02]  /*32d0*/  @!P2 LEA R14, P4, R22, c[0x0][0x168], 0x1 ;  /* 0x00005a00160eaa11 */ /* 0x000fe400078808ff */
[----:B------:R-:W-:-:S02]  /*32e0*/  SHF.R.S32.HI R26, RZ, 0x3, R13 ;  /* 0x00000003ff1a7819 */ /* 0x000fc4000001140d */
[----:B------:R-:W-:Y:S01]  /*32f0*/  @!P0 LEA.HI.X R13, R24, c[0x0][0x16c], R29, 0x1, P3 ;  /* 0x00005b00180d8a11 */ /* 0x000fe200018f0c1d */
[----:B------:R-:W-:Y:S01]  /*3300*/  IMAD.IADD R29, R68, 0x1, R19 ;  /* 0x00000001441d7824 */ /* 0x000fe200078e0213 */
[----:B------:R-:W-:Y:S01]  /*3310*/  @!P2 LEA.HI.X R15, R22, c[0x0][0x16c], R15, 0x1, P4 ;  /* 0x00005b00160faa11 */ /* 0x000fe200020f0c0f */
[----:B------:R-:W-:Y:S02]  /*3320*/  IMAD R18, R4, 0x40, R26 ;  /* 0x0000004004127824 */ /* 0x000fe400078e021a */
[----:B------:R1:W-:Y:S01]  /*3330*/  @!P0 LDGSTS.E.128 [R25+0x4880], [R12.64] ;  /* 0x048800000c198fae */ /* 0x0003e2000b921c44 */
[----:B------:R-:W-:Y:S02]  /*3340*/  ISETP.GE.AND P1, PT, R29, c[0x0][0x17c], PT ;  /* 0x00005f001d007a0c */ /* 0x000fe40003f26270 */
[----:B------:R-:W-:Y:S01]  /*3350*/  IADD3 R22, R18, 0x40, RZ ;  /* 0x0000004012167810 */ /* 0x000fe20007ffe0ff */
[----:B------:R1:W-:Y:S01]  /*3360*/  @!P2 LDGSTS.E.128 [R27+0x4880], [R14.64] ;  /* 0x048800000e1bafae */ /* 0x0003e2000b921c44 */
[----:B------:R-:W-:-:S02]  /*3370*/  ISETP.GE.AND P0, PT, R8, 0x180, PT ;  /* 0x000001800800780c */ /* 0x000fc40003f06270 */
[----:B------:R-:W-:Y:S02]  /*3380*/  ISETP.GE.OR P1, PT, R22, c[0x0][0x180], P1 ;  /* 0x0000600016007a0c */ /* 0x000fe40000f26670 */
[----:B------:R-:W-:-:S11]  /*3390*/  IADD3 R18, R8, 0x80, RZ ;  /* 0x0000008008127810 */ /* 0x000fd60007ffe0ff */
        /* <DEDUP_REMOVED lines=12> */
.L_x_45:
[----:B-1----:R-:W-:Y:S05]  /*3460*/  BSYNC B1 ;  /* 0x0000000000017941 */ /* 0x002fea0003800000 */
.L_x_44:
[----:B------:R-:W-:Y:S01]  /*3470*/  IMAD.MOV.U32 R8, RZ, RZ, R18 ;  /* 0x000000ffff087224 */ /* 0x000fe200078e0012 */
[----:B------:R-:W-:Y:S05]  /*3480*/  @!P0 BRA `(.L_x_46) ;  /* 0xfffff93000008947 */ /* 0x000fea000383ffff */
.L_x_39:
[----:B------:R-:W-:Y:S05]  /*3490*/  BSYNC B0 ;  /* 0x0000000000007941 */ /* 0x000fea0003800000 */
.L_x_38:
[----:B------:R-:W0:Y:S01]  /*34a0*/  LDGDEPBAR ;  /* 0x00000000000079af */ /* 0x000e220000000000 */
[----:B------:R-:W-:-:S05]  /*34b0*/  DEPBAR.LE SB0, 0x0 ;  /* 0x000080000000791a */ /* 0x000fca0000000000 */
.L_x_25:
[----:B------:R-:W-:Y:S02]  /*34c0*/  WARPSYNC 0xffffffff ;  /* 0xffffffff00007948 */ /* 0x000fe40003800000 */
[----:B------:R-:W-:Y:S01]  /*34d0*/  IADD3 R4, R4, 0x1, RZ ;  /* 0x0000000104047810 */ /* 0x000fe20007ffe0ff */
[----:B------:R-:W-:Y:S03]  /*34e0*/  BAR.SYNC.DEFER_BLOCKING 0x0 ;  /* 0x0000000000007b1d */ /* 0x000fe60000010000 */
[----:B------:R-:W-:-:S13]  /*34f0*/  ISETP.GE.AND P0, PT, R4, R2, PT ;  /* 0x000000020400720c */ /* 0x000fda0003f06270 */
[----:B------:R-:W-:Y:S01]  /*3500*/  @P0 CALL.REL.NOINC `(.L_x_23) ;  /* 0x0000001000000944 */ /* 0x000fe20003c00000 */
[----:B------:R-:W-:Y:S05]  /*3510*/  BRA `(.L_x_47) ;  /* 0xffffe08000007947 */ /* 0x000fea000383ffff */
.L_x_23:
[----:B------:R-:W2:Y:S02]  /*3520*/  S2R R0, SR_TID.X ;  /* 0x0000000000007919 */ /* 0x000ea40000002100 */
[----:B--2---:R-:W-:-:S13]  /*3530*/  ISETP.GE.AND P0, PT, R0, 0x20, PT ;  /* 0x000000200000780c */ /* 0x004fda0003f06270 */
[----:B------:R-:W-:Y:S05]  /*3540*/  @!P0 EXIT ;  /* 0x000000000000894d */ /* 0x000fea0003800000 */
[----:B-1----:R-:W-:Y:S01]  /*3550*/  IMAD R5, R65, 0x15, R66 ;  /* 0x0000001541057824 */ /* 0x002fe200078e0242 */
[C---:B------:R-:W-:Y:S02]  /*3560*/  IADD3 R2, R68.reuse, 0x10, RZ ;  /* 0x0000001044027810 */ /* 0x040fe40007ffe0ff */
[C---:B------:R-:W-:Y:S02]  /*3570*/  IADD3 R4, R68.reuse, 0x20, RZ ;  /* 0x0000002044047810 */ /* 0x040fe40007ffe0ff */
[C---:B------:R-:W-:Y:S01]  /*3580*/  ISETP.GE.AND P0, PT, R5.reuse, c[0x0][0x178], PT ;  /* 0x00005e0005007a0c */ /* 0x040fe20003f06270 */
[----:B------:R-:W-:Y:S01]  /*3590*/  IMAD R5, R5, c[0x0][0x17c], RZ ;  /* 0x00005f0005057a24 */ /* 0x000fe200078e02ff */
[C---:B------:R-:W-:Y:S02]  /*35a0*/  IADD3 R0, R68.reuse, 0x30, RZ ;  /* 0x0000003044007810 */ /* 0x040fe40007ffe0ff */
[----:B------:R-:W-:Y:S02]  /*35b0*/  ISETP.GE.OR P3, PT, R68, c[0x0][0x17c], P0 ;  /* 0x00005f0044007a0c */ /* 0x000fe40000766670 */
[----:B------:R-:W-:-:S02]  /*35c0*/  ISETP.GE.OR P1, PT, R2, c[0x0][0x17c], P0 ;  /* 0x00005f0002007a0c */ /* 0x000fc40000726670 */
[----:B------:R-:W-:Y:S02]  /*35d0*/  ISETP.GE.OR P2, PT, R4, c[0x0][0x17c], P0 ;  /* 0x00005f0004007a0c */ /* 0x000fe40000746670 */
[----:B------:R-:W-:Y:S02]  /*35e0*/  ISETP.GE.OR P0, PT, R0, c[0x0][0x17c], P0 ;  /* 0x00005f0000007a0c */ /* 0x000fe40000706670 */
[----:B------:R-:W-:-:S05]  /*35f0*/  SHF.R.S32.HI R3, RZ, 0x1f, R5 ;  /* 0x0000001fff037819 */ /* 0x000fca0000011405 */
[----:B------:R-:W-:Y:S05]  /*3600*/  @P3 BRA `(.L_x_48) ;  /* 0x0000013000003947 */ /* 0x000fea0003800000 */
[----:B------:R-:W1:Y:S01]  /*3610*/  S2R R8, SR_LANEID ;  /* 0x0000000000087919 */ /* 0x000e620000000000 */
[----:B------:R-:W-:Y:S01]  /*3620*/  IMAD.MOV.U32 R13, RZ, RZ, c[0x0][0x17c] ;  /* 0x00005f00ff0d7624 */ /* 0x000fe200078e00ff */
[C---:B------:R-:W-:Y:S01]  /*3630*/  IADD3 R10, P3, R68.reuse, R5, RZ ;  /* 0x00000005440a7210 */ /* 0x040fe20007f7e0ff */
[----:B------:R-:W-:Y:S01]  /*3640*/  IMAD.MOV.U32 R9, RZ, RZ, RZ ;  /* 0x000000ffff097224 */ /* 0x000fe200078e00ff */
[----:B------:R-:W-:Y:S02]  /*3650*/  WARPSYNC 0xffffffff ;  /* 0xffffffff00007948 */ /* 0x000fe40003800000 */
[----:B------:R-:W-:Y:S02]  /*3660*/  SHF.R.U32.HI R13, RZ, 0x1, R13 ;  /* 0x00000001ff0d7819 */ /* 0x000fe4000001160d */
[----:B------:R-:W-:Y:S02]  /*3670*/  LEA.HI.X.SX32 R19, R68, R3, 0x1, P3 ;  /* 0x0000000344137211 */ /* 0x000fe400018f0eff */
[----:B------:R-:W-:-:S02]  /*3680*/  LEA R15, P3, R10, c[0x0][0x170], 0x1 ;  /* 0x00005c000a0f7a11 */ /* 0x000fc400078608ff */
[----:B-1----:R-:W-:Y:S02]  /*3690*/  SHF.R.U32.HI R11, RZ, 0x2, R8 ;  /* 0x00000002ff0b7819 */ /* 0x002fe40000011608 */
[----:B------:R-:W-:-:S05]  /*36a0*/  LOP3.LUT R8, R8, 0x3, RZ, 0xc0, !PT ;  /* 0x0000000308087812 */ /* 0x000fca00078ec0ff */
[----:B------:R-:W-:Y:S01]  /*36b0*/  IMAD.WIDE.U32 R8, R11, R13, R8 ;  /* 0x0000000d0b087225 */ /* 0x000fe200078e0008 */
[----:B------:R-:W-:-:S04]  /*36c0*/  LEA.HI.X R11, R10, c[0x0][0x174], R19, 0x1, P3 ;  /* 0x00005d000a0b7a11 */ /* 0x000fc800018f0c13 */
[----:B------:R-:W-:-:S04]  /*36d0*/  LEA R10, P3, R8, R15, 0x2 ;  /* 0x0000000f080a7211 */ /* 0x000fc800078610ff */
[----:B------:R-:W-:-:S05]  /*36e0*/  LEA.HI.X R11, R8, R11, R9, 0x2, P3 ;  /* 0x0000000b080b7211 */ /* 0x000fca00018f1409 */
[----:B------:R-:W-:Y:S01]  /*36f0*/  IMAD.WIDE.U32 R8, R13, 0x20, R10 ;  /* 0x000000200d087825 */ /* 0x000fe200078e000a */
[----:B------:R1:W-:Y:S04]  /*3700*/  STG.E [R10.64], R16 ;  /* 0x000000100a007986 */ /* 0x0003e8000c101904 */
[----:B------:R1:W-:Y:S04]  /*3710*/  STG.E [R8.64], R17 ;  /* 0x0000001108007986 */ /* 0x0003e8000c101904 */
[----:B------:R1:W-:Y:S04]  /*3720*/  STG.E [R10.64+0x10], R6 ;  /* 0x000010060a007986 */ /* 0x0003e8000c101904 */
[----:B------:R1:W-:Y:S02]  /*3730*/  STG.E [R8.64+0x10], R7 ;  /* 0x0000100708007986 */ /* 0x0003e4000c101904 */
.L_x_48:
[----:B------:R-:W-:Y:S05]  /*3740*/  @P1 BRA `(.L_x_49) ;  /* 0x0000013000001947 */ /* 0x000fea0003800000 */
[----:B-1----:R-:W1:Y:S01]  /*3750*/  S2R R6, SR_LANEID ;  /* 0x0000000000067919 */ /* 0x002e620000000000 */
[----:B------:R-:W-:Y:S01]  /*3760*/  IMAD.MOV.U32 R7, RZ, RZ, c[0x0][0x17c] ;  /* 0x00005f00ff077624 */ /* 0x000fe200078e00ff */
[----:B------:R-:W-:Y:S01]  /*3770*/  IADD3 R10, P1, R5, R2, RZ ;  /* 0x00000002050a7210 */ /* 0x000fe20007f3e0ff */
[----:B------:R-:W-:Y:S03]  /*3780*/  WARPSYNC 0xffffffff ;  /* 0xffffffff00007948 */ /* 0x000fe60003800000 */
[----:B------:R-:W-:Y:S01]  /*3790*/  SHF.R.U32.HI R15, RZ, 0x1, R7 ;  /* 0x00000001ff0f7819 */ /* 0x000fe20000011607 */
[----:B------:R-:W-:Y:S01]  /*37a0*/  IMAD.MOV.U32 R7, RZ, RZ, RZ ;  /* 0x000000ffff077224 */ /* 0x000fe200078e00ff */
[----:B------:R-:W-:-:S02]  /*37b0*/  LEA.HI.X.SX32 R13, R2, R3, 0x1, P1 ;  /* 0x00000003020d7211 */ /* 0x000fc400008f0eff */
[----:B------:R-:W-:Y:S02]  /*37c0*/  LEA R11, P1, R10, c[0x0][0x170], 0x1 ;  /* 0x00005c000a0b7a11 */ /* 0x000fe400078208ff */
        /* <DEDUP_REMOVED lines=11> */
.L_x_49:
        /* <DEDUP_REMOVED lines=20> */
.L_x_50:
[----:B------:R-:W-:Y:S05]  /*39c0*/  @P0 EXIT ;  /* 0x000000000000094d */ /* 0x000fea0003800000 */
[----:B------:R-:W2:Y:S01]  /*39d0*/  S2R R2, SR_LANEID ;  /* 0x0000000000027919 */ /* 0x000ea20000000000 */
[----:B------:R-:W-:Y:S01]  /*39e0*/  IMAD.MOV.U32 R4, RZ, RZ, c[0x0][0x17c] ;  /* 0x00005f00ff047624 */ /* 0x000fe200078e00ff */
[----:B-1----:R-:W-:Y:S01]  /*39f0*/  IADD3 R6, P0, R5, R0, RZ ;  /* 0x0000000005067210 */ /* 0x002fe20007f1e0ff */
[----:B------:R-:W-:Y:S03]  /*3a00*/  WARPSYNC 0xffffffff ;  /* 0xffffffff00007948 */ /* 0x000fe60003800000 */
[----:B------:R-:W-:-:S02]  /*3a10*/  SHF.R.U32.HI R11, RZ, 0x1, R4 ;  /* 0x00000001ff0b7819 */ /* 0x000fc40000011604 */
[----:B------:R-:W-:Y:S01]  /*3a20*/  LEA.HI.X.SX32 R9, R0, R3, 0x1, P0 ;  /* 0x0000000300097211 */ /* 0x000fe200000f0eff */
[----:B------:R-:W-:Y:S01]  /*3a30*/  IMAD.MOV.U32 R3, RZ, RZ, RZ ;  /* 0x000000ffff037224 */ /* 0x000fe200078e00ff */
[----:B------:R-:W-:Y:S02]  /*3a40*/  LEA R7, P0, R6, c[0x0][0x170], 0x1 ;  /* 0x00005c0006077a11 */ /* 0x000fe400078008ff */
[----:B--2---:R-:W-:Y:S02]  /*3a50*/  SHF.R.U32.HI R5, RZ, 0x2, R2 ;  /* 0x00000002ff057819 */ /* 0x004fe40000011602 */
[----:B------:R-:W-:-:S05]  /*3a60*/  LOP3.LUT R2, R2, 0x3, RZ, 0xc0, !PT ;  /* 0x0000000302027812 */ /* 0x000fca00078ec0ff */
[----:B------:R-:W-:Y:S01]  /*3a70*/  IMAD.WIDE.U32 R4, R5, R11, R2 ;  /* 0x0000000b05047225 */ /* 0x000fe200078e0002 */
[----:B------:R-:W-:-:S04]  /*3a80*/  LEA.HI.X R3, R6, c[0x0][0x174], R9, 0x1, P0 ;  /* 0x00005d0006037a11 */ /* 0x000fc800000f0c09 */
[----:B------:R-:W-:-:S04]  /*3a90*/  LEA R2, P0, R4, R7, 0x2 ;  /* 0x0000000704027211 */ /* 0x000fc800078010ff */
[----:B------:R-:W-:-:S05]  /*3aa0*/  LEA.HI.X R3, R4, R3, R5, 0x2, P0 ;  /* 0x0000000304037211 */ /* 0x000fca00000f1405 */
[----:B------:R-:W-:Y:S01]  /*3ab0*/  IMAD.WIDE.U32 R4, R11, 0x20, R2 ;  /* 0x000000200b047825 */ /* 0x000fe200078e0002 */
[----:B------:R-:W-:Y:S04]  /*3ac0*/  STG.E [R2.64], R48 ;  /* 0x0000003002007986 */ /* 0x000fe8000c101904 */
[----:B------:R-:W-:Y:S04]  /*3ad0*/  STG.E [R4.64], R49 ;  /* 0x0000003104007986 */ /* 0x000fe8000c101904 */
[----:B------:R-:W-:Y:S04]  /*3ae0*/  STG.E [R2.64+0x10], R50 ;  /* 0x0000103202007986 */ /* 0x000fe8000c101904 */
[----:B------:R-:W-:Y:S01]  /*3af0*/  STG.E [R4.64+0x10], R51 ;  /* 0x0000103304007986 */ /* 0x000fe2000c101904 */
[----:B------:R-:W-:Y:S05]  /*3b00*/  EXIT ;  /* 0x000000000000794d */ /* 0x000fea0003800000 */
.L_x_51:
[----:B------:R-:W-:-:S00]  /*3b10*/  BRA `(.L_x_51) ;  /* 0xfffffff000007947 */ /* 0x000fc0000383ffff */
[----:B------:R-:W-:-:S00]  /*3b20*/  NOP ;  /* 0x0000000000007918 */ /* 0x000fc00000000000 */
        /* <DEDUP_REMOVED lines=13> */
.L_x_52:


//--------------------- .nv.shared.gemm_mma_kernel --------------------------
	.section	.nv.shared.gemm_mma_kernel,"aw",@nobits
	.sectionflags	@""
	.align	16
